def attn_fwd(
    Q,
    K,
    V,
    Out,
    Lse,
    sm_scale,
    stride_qz,
    stride_qh,
    stride_qm,
    stride_qk,
    stride_kz,
    stride_kh,
    stride_kn,
    stride_kk,
    stride_vz,
    stride_vh,
    stride_vn,
    stride_vk,
    stride_oz,
    stride_oh,
    stride_om,
    stride_ok,
    seqlen_q,
    seqlen_k,
    BLOCK_M: tl.constexpr,
    BLOCK_N: tl.constexpr,
    HEAD_DIM: tl.constexpr,
    CAUSAL: tl.constexpr,
):
    start_m = tl.program_id(0)
    off_hz = tl.program_id(1)
    q_off = off_hz * stride_qh
    k_off = off_hz * stride_kh
    v_off = off_hz * stride_vh
    offs_m = start_m * BLOCK_M + tl.arange(0, BLOCK_M)
    offs_d = tl.arange(0, HEAD_DIM)
    offs_n = tl.arange(0, BLOCK_N)
    q_ptrs = Q + q_off + offs_m[:, None] * stride_qm + offs_d[None, :] * stride_qk
    k_ptrs = K + k_off + offs_d[:, None] * stride_kk + offs_n[None, :] * stride_kn
    v_ptrs = V + v_off + offs_n[:, None] * stride_vn + offs_d[None, :] * stride_vk
    m_i = tl.full([BLOCK_M], float("-inf"), dtype=tl.float32)
    l_i = tl.zeros([BLOCK_M], dtype=tl.float32) + 1.0
    acc = tl.zeros([BLOCK_M, HEAD_DIM], dtype=tl.float32)
    q = tl.load(q_ptrs)
    acc, l_i, m_i = _attn_fwd_inner(
        acc,
        l_i,
        m_i,
        q,
        k_ptrs,
        v_ptrs,
        sm_scale,
        stride_kn,
        stride_vn,
        start_m,
        seqlen_k,
        BLOCK_M,
        BLOCK_N,
        HEAD_DIM,
        CAUSAL,
    )
    acc = acc / l_i[:, None]
    lse = m_i + tl.math.log2(l_i) / 1.4426950408889634
    o_ptrs = (
        Out
        + off_hz * stride_oh
        + offs_m[:, None] * stride_om
        + offs_d[None, :] * stride_ok
    )
    tl.store(o_ptrs, acc.to(Out.dtype.element_ty))
    tl.store(Lse + off_hz * seqlen_q + offs_m, lse)

# config = {"BLOCK_M": 128, "BLOCK_N": 128, "HEAD_DIM": 128, "arch": "sm_100", "causal": false, "dtype": "fp8e4m3", "num_stages": 3, "num_warps": 8}
# arch = sm_100


// ===== COMPILED SASS (sm_100a) =====

	.target	sm_100a

	.elftype	@"ET_EXEC"


//--------------------- .note.nv.tkinfo           --------------------------
	.section	.note.nv.tkinfo,"",@"SHT_NOTE"
	.sectionflags	@"SHF_NOTE_NV_TKINFO"
	.tkinfo
        /*0018*/ 	.word	0x00000081
        /*0030*/ 	.string	""
        /*0030*/ 	.string	"ptxas-blackwell"
        /*0030*/ 	.string	"Cuda compilation tools, release 12.9, V12.9.86"
        /*0030*/ 	.string	"Build cuda_12.9.r12.9/compiler.36037853_0"
        /*0030*/ 	.string	"-v  -suppress-debug-info  -lineinfo  -arch sm_100a "



//--------------------- .note.nv.cuver            --------------------------
	.section	.note.nv.cuver,"",@"SHT_NOTE"
	.sectionflags	@"SHF_NOTE_NV_CUVER"
        /*0018*/ 	.short	0x0001
        /*001a*/ 	.short	0x0064
        /*001c*/ 	.short	0x0001
        /*001e*/ 	.short	0x0000
        /*0020*/ 	.short	0x0001
        /*0022*/ 	.short	0x0000


//--------------------- .nv.info                  --------------------------
	.section	.nv.info,"",@"SHT_CUDA_INFO"
	.align	4


	//----- nvinfo : EIATTR_REGCOUNT
	.align		4
        /*0000*/ 	.byte	0x04, 0x2f
        /*0002*/ 	.short	(.L_5 - .L_4)
	.align		4
.L_4:
        /*0004*/ 	.word	index@(attn_fwd)
        /*0008*/ 	.word	0x000000ff


	//----- nvinfo : EIATTR_FRAME_SIZE
	.align		4
.L_5:
        /*000c*/ 	.byte	0x04, 0x11
        /*000e*/ 	.short	(.L_7 - .L_6)
	.align		4
.L_6:
        /*0010*/ 	.word	index@($__internal_2_$__cuda_sm10x_tcgen05_guardrail_trap_unallocated_columns_being_dealloced)
        /*0014*/ 	.word	0x00000270


	//----- nvinfo : EIATTR_FRAME_SIZE
	.align		4
.L_7:
        /*0018*/ 	.byte	0x04, 0x11
        /*001a*/ 	.short	(.L_9 - .L_8)
	.align		4
.L_8:
        /*001c*/ 	.word	index@($__internal_1_$__cuda_sm10x_tcgen05_guardrail_trap_phase_invalid_during_alloc)
        /*0020*/ 	.word	0x00000270


	//----- nvinfo : EIATTR_FRAME_SIZE
	.align		4
.L_9:
        /*0024*/ 	.byte	0x04, 0x11
        /*0026*/ 	.short	(.L_11 - .L_10)
	.align		4
.L_10:
        /*0028*/ 	.word	index@($__internal_0_$__cuda_sm10x_tcgen05_guardrail_trap_col_being_dealloced_not_returned_by_alloc)
        /*002c*/ 	.word	0x00000270


	//----- nvinfo : EIATTR_FRAME_SIZE
	.align		4
.L_11:
        /*0030*/ 	.byte	0x04, 0x11
        /*0032*/ 	.short	(.L_13 - .L_12)
	.align		4
.L_12:
        /*0034*/ 	.word	index@(attn_fwd)
        /*0038*/ 	.word	0x00000270


	//----- nvinfo : EIATTR_MIN_STACK_SIZE
	.align		4
.L_13:
        /*003c*/ 	.byte	0x04, 0x12
        /*003e*/ 	.short	(.L_15 - .L_14)
	.align		4
.L_14:
        /*0040*/ 	.word	index@(attn_fwd)
        /*0044*/ 	.word	0x00000270
.L_15:


//--------------------- .nv.info.attn_fwd         --------------------------
	.section	.nv.info.attn_fwd,"",@"SHT_CUDA_INFO"
	.sectionflags	@""
	.align	4


	//----- nvinfo : EIATTR_CUDA_API_VERSION
	.align		4
        /*0000*/ 	.byte	0x04, 0x37
        /*0002*/ 	.short	(.L_17 - .L_16)
.L_16:
        /*0004*/ 	.word	0x00000081


	//----- nvinfo : EIATTR_KPARAM_INFO
	.align		4
.L_17:
        /*0008*/ 	.byte	0x04, 0x17
        /*000a*/ 	.short	(.L_19 - .L_18)
.L_18:
        /*000c*/ 	.word	0x00000000
        /*0010*/ 	.short	0x0019
        /*0012*/ 	.short	0x0080
        /*0014*/ 	.byte	0x00, 0xf4, 0x21, 0x00


	//----- nvinfo : EIATTR_KPARAM_INFO
	.align		4
.L_19:
        /*0018*/ 	.byte	0x04, 0x17
        /*001a*/ 	.short	(.L_21 - .L_20)
.L_20:
        /*001c*/ 	.word	0x00000000
        /*0020*/ 	.short	0x0018
        /*0022*/ 	.short	0x0078
        /*0024*/ 	.byte	0x00, 0xf4, 0x21, 0x00


	//----- nvinfo : EIATTR_KPARAM_INFO
	.align		4
.L_21:
        /*0028*/ 	.byte	0x04, 0x17
        /*002a*/ 	.short	(.L_23 - .L_22)
.L_22:
        /*002c*/ 	.word	0x00000000
        /*0030*/ 	.short	0x0017
        /*0032*/ 	.short	0x0070
        /*0034*/ 	.byte	0x00, 0xf0, 0x11, 0x00


	//----- nvinfo : EIATTR_KPARAM_INFO
	.align		4
.L_23:
        /*0038*/ 	.byte	0x04, 0x17
        /*003a*/ 	.short	(.L_25 - .L_24)
.L_24:
        /*003c*/ 	.word	0x00000000
        /*0040*/ 	.short	0x0016
        /*0042*/ 	.short	0x006c
        /*0044*/ 	.byte	0x00, 0xf0, 0x11, 0x00


	//----- nvinfo : EIATTR_KPARAM_INFO
	.align		4
.L_25:
        /*0048*/ 	.byte	0x04, 0x17
        /*004a*/ 	.short	(.L_27 - .L_26)
.L_26:
        /*004c*/ 	.word	0x00000000
        /*0050*/ 	.short	0x0015
        /*0052*/ 	.short	0x0068
        /*0054*/ 	.byte	0x00, 0xf0, 0x11, 0x00


	//----- nvinfo : EIATTR_KPARAM_INFO
	.align		4
.L_27:
        /*0058*/ 	.byte	0x04, 0x17
        /*005a*/ 	.short	(.L_29 - .L_28)
.L_28:
        /*005c*/ 	.word	0x00000000
        /*0060*/ 	.short	0x0014
        /*0062*/ 	.short	0x0064
        /*0064*/ 	.byte	0x00, 0xf0, 0x11, 0x00


	//----- nvinfo : EIATTR_KPARAM_INFO
	.align		4
.L_29:
        /*0068*/ 	.byte	0x04, 0x17
        /*006a*/ 	.short	(.L_31 - .L_30)
.L_30:
        /*006c*/ 	.word	0x00000000
        /*0070*/ 	.short	0x0013
        /*0072*/ 	.short	0x0060
        /*0074*/ 	.byte	0x00, 0xf0, 0x11, 0x00


	//----- nvinfo : EIATTR_KPARAM_INFO
	.align		4
.L_31:
        /*0078*/ 	.byte	0x04, 0x17
        /*007a*/ 	.short	(.L_33 - .L_32)
.L_32:
        /*007c*/ 	.word	0x00000000
        /*0080*/ 	.short	0x0012
        /*0082*/ 	.short	0x005c
        /*0084*/ 	.byte	0x00, 0xf0, 0x11, 0x00


	//----- nvinfo : EIATTR_KPARAM_INFO
	.align		4
.L_33:
        /*0088*/ 	.byte	0x04, 0x17
        /*008a*/ 	.short	(.L_35 - .L_34)
.L_34:
        /*008c*/ 	.word	0x00000000
        /*0090*/ 	.short	0x0011
        /*0092*/ 	.short	0x0058
        /*0094*/ 	.byte	0x00, 0xf0, 0x11, 0x00


	//----- nvinfo : EIATTR_KPARAM_INFO
	.align		4
.L_35:
        /*0098*/ 	.byte	0x04, 0x17
        /*009a*/ 	.short	(.L_37 - .L_36)
.L_36:
        /*009c*/ 	.word	0x00000000
        /*00a0*/ 	.short	0x0010
        /*00a2*/ 	.short	0x0054
        /*00a4*/ 	.byte	0x00, 0xf0, 0x11, 0x00


	//----- nvinfo : EIATTR_KPARAM_INFO
	.align		4
.L_37:
        /*00a8*/ 	.byte	0x04, 0x17
        /*00aa*/ 	.short	(.L_39 - .L_38)
.L_38:
        /*00ac*/ 	.word	0x00000000
        /*00b0*/ 	.short	0x000f
        /*00b2*/ 	.short	0x0050
        /*00b4*/ 	.byte	0x00, 0xf0, 0x11, 0x00


	//----- nvinfo : EIATTR_KPARAM_INFO
	.align		4
.L_39:
        /*00b8*/ 	.byte	0x04, 0x17
        /*00ba*/ 	.short	(.L_41 - .L_40)
.L_40:
        /*00bc*/ 	.word	0x00000000
        /*00c0*/ 	.short	0x000e
        /*00c2*/ 	.short	0x004c
        /*00c4*/ 	.byte	0x00, 0xf0, 0x11, 0x00


	//----- nvinfo : EIATTR_KPARAM_INFO
	.align		4
.L_41:
        /*00c8*/ 	.byte	0x04, 0x17
        /*00ca*/ 	.short	(.L_43 - .L_42)
.L_42:
        /*00cc*/ 	.word	0x00000000
        /*00d0*/ 	.short	0x000d
        /*00d2*/ 	.short	0x0048
        /*00d4*/ 	.byte	0x00, 0xf0, 0x11, 0x00


	//----- nvinfo : EIATTR_KPARAM_INFO
	.align		4
.L_43:
        /*00d8*/ 	.byte	0x04, 0x17
        /*00da*/ 	.short	(.L_45 - .L_44)
.L_44:
        /*00dc*/ 	.word	0x00000000
        /*00e0*/ 	.short	0x000c
        /*00e2*/ 	.short	0x0044
        /*00e4*/ 	.byte	0x00, 0xf0, 0x11, 0x00


	//----- nvinfo : EIATTR_KPARAM_INFO
	.align		4
.L_45:
        /*00e8*/ 	.byte	0x04, 0x17
        /*00ea*/ 	.short	(.L_47 - .L_46)
.L_46:
        /*00ec*/ 	.word	0x00000000
        /*00f0*/ 	.short	0x000b
        /*00f2*/ 	.short	0x0040
        /*00f4*/ 	.byte	0x00, 0xf0, 0x11, 0x00


	//----- nvinfo : EIATTR_KPARAM_INFO
	.align		4
.L_47:
        /*00f8*/ 	.byte	0x04, 0x17
        /*00fa*/ 	.short	(.L_49 - .L_48)
.L_48:
        /*00fc*/ 	.word	0x00000000
        /*0100*/ 	.short	0x000a
        /*0102*/ 	.short	0x003c
        /*0104*/ 	.byte	0x00, 0xf0, 0x11, 0x00


	//----- nvinfo : EIATTR_KPARAM_INFO
	.align		4
.L_49:
        /*0108*/ 	.byte	0x04, 0x17
        /*010a*/ 	.short	(.L_51 - .L_50)
.L_50:
        /*010c*/ 	.word	0x00000000
        /*0110*/ 	.short	0x0009
        /*0112*/ 	.short	0x0038
        /*0114*/ 	.byte	0x00, 0xf0, 0x11, 0x00


	//----- nvinfo : EIATTR_KPARAM_INFO
	.align		4
.L_51:
        /*0118*/ 	.byte	0x04, 0x17
        /*011a*/ 	.short	(.L_53 - .L_52)
.L_52:
        /*011c*/ 	.word	0x00000000
        /*0120*/ 	.short	0x0008
        /*0122*/ 	.short	0x0034
        /*0124*/ 	.byte	0x00, 0xf0, 0x11, 0x00


	//----- nvinfo : EIATTR_KPARAM_INFO
	.align		4
.L_53:
        /*0128*/ 	.byte	0x04, 0x17
        /*012a*/ 	.short	(.L_55 - .L_54)
.L_54:
        /*012c*/ 	.word	0x00000000
        /*0130*/ 	.short	0x0007
        /*0132*/ 	.short	0x0030
        /*0134*/ 	.byte	0x00, 0xf0, 0x11, 0x00


	//----- nvinfo : EIATTR_KPARAM_INFO
	.align		4
.L_55:
        /*0138*/ 	.byte	0x04, 0x17
        /*013a*/ 	.short	(.L_57 - .L_56)
.L_56:
        /*013c*/ 	.word	0x00000000
        /*0140*/ 	.short	0x0006
        /*0142*/ 	.short	0x002c
        /*0144*/ 	.byte	0x00, 0xf0, 0x11, 0x00


	//----- nvinfo : EIATTR_KPARAM_INFO
	.align		4
.L_57:
        /*0148*/ 	.byte	0x04, 0x17
        /*014a*/ 	.short	(.L_59 - .L_58)
.L_58:
        /*014c*/ 	.word	0x00000000
        /*0150*/ 	.short	0x0005
        /*0152*/ 	.short	0x0028
        /*0154*/ 	.byte	0x00, 0xf0, 0x11, 0x00


	//----- nvinfo : EIATTR_KPARAM_INFO
	.align		4
.L_59:
        /*0158*/ 	.byte	0x04, 0x17
        /*015a*/ 	.short	(.L_61 - .L_60)
.L_60:
        /*015c*/ 	.word	0x00000000
        /*0160*/ 	.short	0x0004
        /*0162*/ 	.short	0x0020
        /*0164*/ 	.byte	0x00, 0xf4, 0x21, 0x00


	//----- nvinfo : EIATTR_KPARAM_INFO
	.align		4
.L_61:
        /*0168*/ 	.byte	0x04, 0x17
        /*016a*/ 	.short	(.L_63 - .L_62)
.L_62:
        /*016c*/ 	.word	0x00000000
        /*0170*/ 	.short	0x0003
        /*0172*/ 	.short	0x0018
        /*0174*/ 	.byte	0x00, 0xf4, 0x21, 0x00


	//----- nvinfo : EIATTR_KPARAM_INFO
	.align		4
.L_63:
        /*0178*/ 	.byte	0x04, 0x17
        /*017a*/ 	.short	(.L_65 - .L_64)
.L_64:
        /*017c*/ 	.word	0x00000000
        /*0180*/ 	.short	0x0002
        /*0182*/ 	.short	0x0010
        /*0184*/ 	.byte	0x00, 0xf4, 0x21, 0x00


	//----- nvinfo : EIATTR_KPARAM_INFO
	.align		4
.L_65:
        /*0188*/ 	.byte	0x04, 0x17
        /*018a*/ 	.short	(.L_67 - .L_66)
.L_66:
        /*018c*/ 	.word	0x00000000
        /*0190*/ 	.short	0x0001
        /*0192*/ 	.short	0x0008
        /*0194*/ 	.byte	0x00, 0xf4, 0x21, 0x00


	//----- nvinfo : EIATTR_KPARAM_INFO
	.align		4
.L_67:
        /*0198*/ 	.byte	0x04, 0x17
        /*019a*/ 	.short	(.L_69 - .L_68)
.L_68:
        /*019c*/ 	.word	0x00000000
        /*01a0*/ 	.short	0x0000
        /*01a2*/ 	.short	0x0000
        /*01a4*/ 	.byte	0x00, 0xf4, 0x21, 0x00


	//----- nvinfo : EIATTR_AT_ENTRY_FRAGMENTS
	.align		4
.L_69:
        /*01a8*/ 	.byte	0x04, 0x4f
        /*01aa*/ 	.short	(.L_71 - .L_70)


	//   ....[0]....
.L_70:
        /*01ac*/ 	.word	0x00000004


	//----- nvinfo : EIATTR_RESERVED_SMEM_USED
	.align		4
.L_71:
        /*01b0*/ 	.byte	0x01, 0x41
	.zero		2


	//----- nvinfo : EIATTR_SPARSE_MMA_MASK
	.align		4
        /*01b4*/ 	.byte	0x03, 0x50
        /*01b6*/ 	.short	0x0000


	//----- nvinfo : EIATTR_TCGEN05_1CTA_USED
	.align		4
        /*01b8*/ 	.byte	0x01, 0x51
	.zero		2


	//----- nvinfo : EIATTR_MAXREG_COUNT
	.align		4
        /*01bc*/ 	.byte	0x03, 0x1b
        /*01be*/ 	.short	0x00ff


	//----- nvinfo : EIATTR_NUM_BARRIERS
	.align		4
        /*01c0*/ 	.byte	0x02, 0x4c
        /*01c2*/ 	.byte	0x01
	.zero		1


	//----- nvinfo : EIATTR_ANNOTATIONS
	.align		4
        /*01c4*/ 	.byte	0x04, 0x55
        /*01c6*/ 	.short	(.L_73 - .L_72)


	//   ....[0]....
.L_72:
        /*01c8*/ 	.word	0x00000001
        /*01cc*/ 	.byte	0xf0, 0x1c, 0x00, 0x00, 0x01, 0x00, 0x00, 0x00, 0x20, 0x1d, 0x00, 0x00, 0x01, 0x00, 0x00, 0x00
        /* <DEDUP_REMOVED lines=109> */
        /*08ac*/ 	.byte	0x00, 0xca, 0x00, 0x00, 0x01, 0x00, 0x00, 0x00, 0x40, 0xca, 0x00, 0x00


	//----- nvinfo : EIATTR_INT_WARP_WIDE_INSTR_OFFSETS
	.align		4
.L_73:
        /*08b8*/ 	.byte	0x04, 0x31
        /*08ba*/ 	.short	(.L_75 - .L_74)


	//   ....[0]....
.L_74:
        /*08bc*/ 	.word	0x00002630


	//   ....[1]....
        /*08c0*/ 	.word	0x00002640


	//   ....[2]....
        /*08c4*/ 	.word	0x000032a0


	//   ....[3]....
        /*08c8*/ 	.word	0x00003330


	//   ....[4]....
        /*08cc*/ 	.word	0x000095d0


	//   ....[5]....
        /*08d0*/ 	.word	0x0000fc80


	//   ....[6]....
        /*08d4*/ 	.word	0x0000fcd0


	//----- nvinfo : EIATTR_COOP_GROUP_MASK_REGIDS
	.align		4
.L_75:
        /*08d8*/ 	.byte	0x04, 0x29
        /*08da*/ 	.short	(.L_77 - .L_76)


	//   ....[0]....
.L_76:
        /*08dc*/ 	.word	0xffffffff


	//   ....[1]....
        /*08e0*/ 	.word	0xffffffff


	//   ....[2]....
        /*08e4*/ 	.word	0xffffffff


	//   ....[3]....
        /*08e8*/ 	.word	0xffffffff


	//   ....[4]....
        /*08ec*/ 	.word	0xffffffff


	//   ....[5]....
        /*08f0*/ 	.word	0xffffffff


	//   ....[6]....
        /*08f4*/ 	.word	0xffffffff


	//   ....[7]....
        /*08f8*/ 	.word	0xffffffff


	//----- nvinfo : EIATTR_COOP_GROUP_INSTR_OFFSETS
	.align		4
.L_77:
        /*08fc*/ 	.byte	0x04, 0x28
        /*08fe*/ 	.short	(.L_79 - .L_78)


	//   ....[0]....
.L_78:
        /*0900*/ 	.word	0x00000060


	//   ....[1]....
        /*0904*/ 	.word	0x00000320


	//   ....[2]....
        /*0908*/ 	.word	0x00004360


	//   ....[3]....
        /*090c*/ 	.word	0x00006580


	//   ....[4]....
        /*0910*/ 	.word	0x00009e80


	//   ....[5]....
        /*0914*/ 	.word	0x0000af40


	//   ....[6]....
        /*0918*/ 	.word	0x0000fb10


	//   ....[7]....
        /*091c*/ 	.word	0x0000fd80


	//----- nvinfo : EIATTR_VRC_CTA_INIT_COUNT
	.align		4
.L_79:
        /*0920*/ 	.byte	0x02, 0x4a
        /*0922*/ 	.byte	0x80
	.zero		1


	//----- nvinfo : EIATTR_MBARRIER_INSTR_OFFSETS
	.align		4
        /*0924*/ 	.byte	0x04, 0x39
        /*0926*/ 	.short	(.L_81 - .L_80)


	//   ....[0]....
.L_80:
        /*0928*/ 	.word	0x00002aa0
        /*092c*/ 	.word	0x000000ff
        /*0930*/ 	.word	0x00000000
        /*0934*/ 	.short	0x0100
        /*0936*/ 	.byte	0x11
	.zero		1


	//   ....[1]....
        /*0938*/ 	.word	0x00003320
        /*093c*/ 	.word	0x000000ff
        /*0940*/ 	.word	0x00014008
        /*0944*/ 	.short	0x0100
        /*0946*/ 	.byte	0x0e
	.zero		1


	//   ....[2]....
        /*0948*/ 	.word	0x00003780
        /*094c*/ 	.word	0x000000ff
        /*0950*/ 	.word	0x0000c000
        /*0954*/ 	.short	0x0100
        /*0956*/ 	.byte	0x0e
	.zero		1


	//   ....[3]....
        /*0958*/ 	.word	0x000039d0
        /*095c*/ 	.word	0x000000ff
        /*0960*/ 	.word	0x0000c000
        /*0964*/ 	.short	0x010a
        /*0966*/ 	.byte	0x0e
	.zero		1


	//   ....[4]....
        /*0968*/ 	.word	0x00003aa0
        /*096c*/ 	.word	0x000000ff
        /*0970*/ 	.word	0x0000c000
        /*0974*/ 	.short	0x0108
        /*0976*/ 	.byte	0x0e
	.zero		1


	//   ....[5]....
        /*0978*/ 	.word	0x00009680
        /*097c*/ 	.word	0x000000ff
        /*0980*/ 	.word	0x00014010
        /*0984*/ 	.short	0x0100
        /*0986*/ 	.byte	0x0e
	.zero		1


	//   ....[6]....
        /*0988*/ 	.word	0x00009800
        /*098c*/ 	.word	0x000000ff
        /*0990*/ 	.word	0x00014010
        /*0994*/ 	.short	0x010a
        /*0996*/ 	.byte	0x0e
	.zero		1


	//   ....[7]....
        /*0998*/ 	.word	0x00009860
        /*099c*/ 	.word	0x000000ff
        /*09a0*/ 	.word	0x00014010
        /*09a4*/ 	.short	0x0108
        /*09a6*/ 	.byte	0x0e
	.zero		1


	//   ....[8]....
        /*09a8*/ 	.word	0x0000adf0
        /*09ac*/ 	.word	0x000000ff
        /*09b0*/ 	.word	0x00000000
        /*09b4*/ 	.short	0x010a
        /*09b6*/ 	.byte	0x11
	.zero		1


	//   ....[9]....
        /*09b8*/ 	.word	0x0000c9e0
        /*09bc*/ 	.word	0x000000ff
        /*09c0*/ 	.word	0x00000000
        /*09c4*/ 	.short	0x010a
        /*09c6*/ 	.byte	0x11
	.zero		1


	//   ....[10]....
        /*09c8*/ 	.word	0x0000ca80
        /*09cc*/ 	.word	0x000000ff
        /*09d0*/ 	.word	0x00014000
        /*09d4*/ 	.short	0x0108
        /*09d6*/ 	.byte	0x0e
	.zero		1


	//   ....[11]....
        /*09d8*/ 	.word	0x0000cae0
        /*09dc*/ 	.word	0x000000ff
        /*09e0*/ 	.word	0x00014008
        /*09e4*/ 	.short	0x0108
        /*09e6*/ 	.byte	0x0e
	.zero		1


	//   ....[12]....
        /*09e8*/ 	.word	0x0000fda0
        /*09ec*/ 	.word	0x000000ff
        /*09f0*/ 	.word	0x0000c000
        /*09f4*/ 	.short	0x010a
        /*09f6*/ 	.byte	0x0e
	.zero		1


	//   ....[13]....
        /*09f8*/ 	.word	0x0000fdd0
        /*09fc*/ 	.word	0x000000ff
        /*0a00*/ 	.word	0x00014010
        /*0a04*/ 	.short	0x010a
        /*0a06*/ 	.byte	0x0e
	.zero		1


	//   ....[14]....
        /*0a08*/ 	.word	0x0000fe00
        /*0a0c*/ 	.word	0x000000ff
        /*0a10*/ 	.word	0x00000000
        /*0a14*/ 	.short	0x010a
        /*0a16*/ 	.byte	0x11
	.zero		1


	//   ....[15]....
        /*0a18*/ 	.word	0x0000fe30
        /*0a1c*/ 	.word	0x000000ff
        /*0a20*/ 	.word	0x00000000
        /*0a24*/ 	.short	0x010a
        /*0a26*/ 	.byte	0x11
	.zero		1


	//----- nvinfo : EIATTR_NUM_MBARRIERS
	.align		4
.L_81:
        /*0a28*/ 	.byte	0x03, 0x38
        /*0a2a*/ 	.short	0xffff


	//----- nvinfo : EIATTR_EXIT_INSTR_OFFSETS
	.align		4
        /*0a2c*/ 	.byte	0x04, 0x1c
        /*0a2e*/ 	.short	(.L_83 - .L_82)


	//   ....[0]....
.L_82:
        /*0a30*/ 	.word	0x0000fd90


	//----- nvinfo : EIATTR_REQNTID
	.align		4
.L_83:
        /*0a34*/ 	.byte	0x04, 0x10
        /*0a36*/ 	.short	(.L_85 - .L_84)
.L_84:
        /*0a38*/ 	.word	0x00000100
        /*0a3c*/ 	.word	0x00000001
        /*0a40*/ 	.word	0x00000001


	//----- nvinfo : EIATTR_CRS_STACK_SIZE
	.align		4
.L_85:
        /*0a44*/ 	.byte	0x04, 0x1e
        /*0a46*/ 	.short	(.L_87 - .L_86)
.L_86:
        /*0a48*/ 	.word	0x00000000


	//----- nvinfo : EIATTR_CBANK_PARAM_SIZE
	.align		4
.L_87:
        /*0a4c*/ 	.byte	0x03, 0x19
        /*0a4e*/ 	.short	0x0088


	//----- nvinfo : EIATTR_PARAM_CBANK
	.align		4
        /*0a50*/ 	.byte	0x04, 0x0a
        /*0a52*/ 	.short	(.L_89 - .L_88)
	.align		4
.L_88:
        /*0a54*/ 	.word	index@(.nv.constant0.attn_fwd)
        /*0a58*/ 	.short	0x0380
        /*0a5a*/ 	.short	0x0088


	//----- nvinfo : EIATTR_SW_WAR
	.align		4
.L_89:
        /*0a5c*/ 	.byte	0x04, 0x36
        /*0a5e*/ 	.short	(.L_91 - .L_90)
.L_90:
        /*0a60*/ 	.word	0x00000008
.L_91:


//--------------------- .nv.compat                --------------------------
	.section	.nv.compat,"",@"SHT_CUDA_COMPAT_INFO"
	.align	4
        /*0000*/ 	.byte	0x02, 0x02, 0x02, 0x00, 0x02, 0x05, 0x05, 0x00, 0x02, 0x03, 0x00, 0x00, 0x02, 0x06, 0x01, 0x00


//--------------------- .nv.callgraph             --------------------------
	.section	.nv.callgraph,"",@"SHT_CUDA_CALLGRAPH"
	.align	4
	.sectionentsize	8
	.align		4
        /*0000*/ 	.word	0x00000000
	.align		4
        /*0004*/ 	.word	0xffffffff
	.align		4
        /*0008*/ 	.word	0x00000000
	.align		4
        /*000c*/ 	.word	0xfffffffe
	.align		4
        /*0010*/ 	.word	0x00000000
	.align		4
        /*0014*/ 	.word	0xfffffffd
	.align		4
        /*0018*/ 	.word	0x00000000
	.align		4
        /*001c*/ 	.word	0xfffffffc


//--------------------- .nv.constant4             --------------------------
	.section	.nv.constant4,"a",@progbits
	.align	8
	.align		8
.nv.constant4:
        /*0000*/ 	.dword	_$_str


//--------------------- .text.attn_fwd            --------------------------
	.section	.text.attn_fwd,"ax",@progbits
	.align	128
        .global         attn_fwd
        .type           attn_fwd,@function
        .size           attn_fwd,(.L_x_27 - attn_fwd)
        .other          attn_fwd,@"STO_CUDA_ENTRY STV_DEFAULT"
attn_fwd:
.text.attn_fwd:
[----:B------:R-:W0:Y:S01]  /*0000*/  LDC R1, c[0x0][0x37c] ;  /* 0x0000df00ff017b82 */ /* 0x000e220000000800 */
[----:B------:R-:W1:Y:S01]  /*0010*/  S2R R0, SR_TID.X ;  /* 0x0000000000007919 */ /* 0x000e620000002100 */
[----:B0-----:R-:W-:Y:S01]  /*0020*/  VIADD R1, R1, 0xfffffd90 ;  /* 0xfffffd9001017836 */ /* 0x001fe20000000000 */
[----:B-1----:R-:W-:-:S13]  /*0030*/  ISETP.GE.U32.AND P0, PT, R0, 0x20, PT ;  /* 0x000000200000780c */ /* 0x002fda0003f06070 */
[----:B------:R-:W-:Y:S05]  /*0040*/  @P0 BRA `(.L_x_0) ;  /* 0x0000000000b80947 */ /* 0x000fea0003800000 */
[----:B------:R-:W0:Y:S01]  /*0050*/  S2UR UR6, SR_CgaCtaId ;  /* 0x00000000000679c3 */ /* 0x000e220000008800 */
[----:B------:R-:W-:Y:S01]  /*0060*/  NOP ;  /* 0x0000000000007918 */ /* 0x000fe20000000000 */
[----:B------:R-:W-:Y:S02]  /*0070*/  UMOV UR4, 0x40 ;  /* 0x0000004000047882 */ /* 0x000fe40000000000 */
[----:B0-----:R-:W-:-:S09]  /*0080*/  ULEA UR4, UR6, UR4, 0x18 ;  /* 0x0000000406047291 */ /* 0x001fd2000f8ec0ff */
[----:B------:R-:W0:Y:S01]  /*0090*/  LDS.U8 R0, [UR4] ;  /* 0x00000004ff007984 */ /* 0x000e220008000000 */
[----:B------:R-:W-:Y:S02]  /*00a0*/  UMOV UR4, 0x400 ;  /* 0x0000040000047882 */ /* 0x000fe40000000000 */
[----:B------:R-:W-:Y:S01]  /*00b0*/  ULEA UR4, UR6, UR4, 0x18 ;  /* 0x0000000406047291 */ /* 0x000fe2000f8ec0ff */
[----:B0-----:R-:W-:-:S13]  /*00c0*/  ISETP.NE.AND P1, PT, R0, RZ, PT ;  /* 0x000000ff0000720c */ /* 0x001fda0003f25270 */
[----:B------:R-:W-:Y:S05]  /*00d0*/  @P1 BRA `(.L_x_1) ;  /* 0x00000000007c1947 */ /* 0x000fea0003800000 */
[----:B------:R-:W-:-:S13]  /*00e0*/  ELECT P1, URZ, PT ;  /* 0x0000000000ff782f */ /* 0x000fda0003820000 */
[----:B------:R-:W-:Y:S05]  /*00f0*/  @!P1 BRA `(.L_x_2) ;  /* 0x0000000000849947 */ /* 0x000fea0003800000 */
[----:B------:R-:W-:Y:S01]  /*0100*/  UMOV UR5, 0x8 ;  /* 0x0000000800057882 */ /* 0x000fe20000000000 */
[----:B------:R-:W-:Y:S02]  /*0110*/  IMAD.MOV.U32 R4, RZ, RZ, 0x1 ;  /* 0x00000001ff047424 */ /* 0x000fe400078e00ff */
[----:B------:R-:W-:Y:S02]  /*0120*/  IMAD.MOV.U32 R5, RZ, RZ, 0xff ;  /* 0x000000ffff057424 */ /* 0x000fe400078e00ff */
[----:B------:R-:W-:Y:S04]  /*0130*/  DEPBAR.LE SB0, 0x36 ;  /* 0x00008d800000791a */ /* 0x000fe80000000000 */
[----:B------:R-:W0:Y:S02]  /*0140*/  UTCATOMSWS.FIND_AND_SET.ALIGN UP0, UR5, UR5 ;  /* 0x00000005000575e3 */ /* 0x000e240008000800 */
[----:B0-----:R-:W-:-:S04]  /*0150*/  PLOP3.LUT P1, PT, PT, PT, UP0, 0x80, 0x8 ;  /* 0x000000000008781c */ /* 0x001fc80003f2f008 */
[----:B------:R-:W-:-:S04]  /*0160*/  SEL R0, RZ, 0xffffffff, !P1 ;  /* 0xffffffffff007807 */ /* 0x000fc80004800000 */
[----:B------:R-:W-:Y:S01]  /*0170*/  ISETP.NE.AND P1, PT, R0, RZ, PT ;  /* 0x000000ff0000720c */ /* 0x000fe20003f25270 */
[----:B------:R-:W-:-:S12]  /*0180*/  IMAD.U32 R0, RZ, RZ, UR5 ;  /* 0x00000005ff007e24 */ /* 0x000fd8000f8e00ff */
[----:B------:R-:W-:Y:S05]  /*0190*/  @P1 BRA `(.L_x_3) ;  /* 0x0000000000241947 */ /* 0x000fea0003800000 */
.L_x_4:
[----:B------:R-:W-:Y:S05]  /*01a0*/  NANOSLEEP 0x64 ;  /* 0x000000640000795d */ /* 0x000fea0003800000 */
[----:B------:R-:W-:-:S05]  /*01b0*/  UMOV UR5, 0x8 ;  /* 0x0000000800057882 */ /* 0x000fca0000000000 */
[----:B------:R-:W-:Y:S04]  /*01c0*/  DEPBAR.LE SB0, 0x36 ;  /* 0x00008d800000791a */ /* 0x000fe80000000000 */
[----:B------:R-:W0:Y:S02]  /*01d0*/  UTCATOMSWS.FIND_AND_SET.ALIGN UP0, UR5, UR5 ;  /* 0x00000005000575e3 */ /* 0x000e240008000800 */
[----:B0-----:R-:W-:-:S04]  /*01e0*/  PLOP3.LUT P1, PT, PT, PT, UP0, 0x80, 0x8 ;  /* 0x000000000008781c */ /* 0x001fc80003f2f008 */
[----:B------:R-:W-:-:S04]  /*01f0*/  SEL R0, RZ, 0xffffffff, !P1 ;  /* 0xffffffffff007807 */ /* 0x000fc80004800000 */
[----:B------:R-:W-:Y:S01]  /*0200*/  ISETP.NE.AND P1, PT, R0, RZ, PT ;  /* 0x000000ff0000720c */ /* 0x000fe20003f25270 */
[----:B------:R-:W-:-:S12]  /*0210*/  IMAD.U32 R0, RZ, RZ, UR5 ;  /* 0x00000005ff007e24 */ /* 0x000fd8000f8e00ff */
[----:B------:R-:W-:Y:S05]  /*0220*/  @!P1 BRA `(.L_x_4) ;  /* 0xfffffffc00dc9947 */ /* 0x000fea000383ffff */
.L_x_3:
[C---:B------:R-:W-:Y:S01]  /*0230*/  VIADD R3, R0.reuse, 0x10 ;  /* 0x0000001000037836 */ /* 0x040fe20000000000 */
[----:B------:R-:W-:Y:S01]  /*0240*/  UMOV UR5, 0x50 ;  /* 0x0000005000057882 */ /* 0x000fe20000000000 */
[----:B------:R-:W-:Y:S01]  /*0250*/  SHF.L.U32 R2, R5, R0, RZ ;  /* 0x0000000005027219 */ /* 0x000fe200000006ff */
[----:B------:R-:W-:Y:S01]  /*0260*/  ULEA UR5, UR6, UR5, 0x18 ;  /* 0x0000000506057291 */ /* 0x000fe2000f8ec0ff */
[----:B------:R-:W-:Y:S01]  /*0270*/  IMAD.SHL.U32 R0, R0, 0x20, RZ ;  /* 0x0000002000007824 */ /* 0x000fe200078e00ff */
[----:B------:R-:W-:-:S04]  /*0280*/  SHF.L.U32 R3, R4, R3, RZ ;  /* 0x0000000304037219 */ /* 0x000fc800000006ff */
[----:B------:R-:W-:-:S05]  /*0290*/  LOP3.LUT R2, R3, R2, RZ, 0xfc, !PT ;  /* 0x0000000203027212 */ /* 0x000fca00078efcff */
[----:B------:R0:W-:Y:S04]  /*02a0*/  ATOMS.OR RZ, [UR5], R2 ;  /* 0x00000002ffff798c */ /* 0x0001e8000b000005 */
[----:B------:R0:W-:Y:S01]  /*02b0*/  STS [UR4], R0 ;  /* 0x00000000ff007988 */ /* 0x0001e20008000804 */
[----:B------:R-:W-:Y:S05]  /*02c0*/  BRA `(.L_x_2) ;  /* 0x0000000000107947 */ /* 0x000fea0003800000 */
.L_x_1:
[----:B------:R-:W-:Y:S01]  /*02d0*/  IMAD.MOV.U32 R0, RZ, RZ, -0x1 ;  /* 0xffffffffff007424 */ /* 0x000fe200078e00ff */
[----:B------:R-:W-:-:S04]  /*02e0*/  MOV R2, 0x310 ;  /* 0x0000031000027802 */ /* 0x000fc80000000f00 */
[----:B------:R0:W-:Y:S03]  /*02f0*/  STS [UR4], R0 ;  /* 0x00000000ff007988 */ /* 0x0001e60008000804 */
[----:B0-----:R-:W-:Y:S05]  /*0300*/  CALL.REL.NOINC `($__internal_1_$__cuda_sm10x_tcgen05_guardrail_trap_phase_invalid_during_alloc) ;  /* 0x000000f800e07944 */ /* 0x001fea0003c00000 */
.L_x_2:
[----:B------:R-:W-:Y:S05]  /*0310*/  WARPSYNC.ALL ;  /* 0x0000000000007948 */ /* 0x000fea0003800000 */
[----:B------:R-:W-:Y:S01]  /*0320*/  NOP ;  /* 0x0000000000007918 */ /* 0x000fe20000000000 */
.L_x_0:
[----:B------:R-:W1:Y:S01]  /*0330*/  S2R R86, SR_TID.X ;  /* 0x0000000000567919 */ /* 0x000e620000002100 */
[----:B------:R-:W2:Y:S01]  /*0340*/  S2UR UR9, SR_CTAID.Y ;  /* 0x00000000000979c3 */ /* 0x000ea20000002600 */
[----:B------:R-:W2:Y:S01]  /*0350*/  LDCU.64 UR4, c[0x0][0x3b0] ;  /* 0x00007600ff0477ac */ /* 0x000ea20008000a00 */
[----:B------:R-:W3:Y:S01]  /*0360*/  S2R R3, SR_CTAID.X ;  /* 0x0000000000037919 */ /* 0x000ee20000002500 */
[----:B------:R-:W-:Y:S01]  /*0370*/  UMOV UR14, 0x400 ;  /* 0x00000400000e7882 */ /* 0x000fe20000000000 */
[----:B------:R-:W4:Y:S04]  /*0380*/  LDCU.64 UR34, c[0x0][0x358] ;  /* 0x00006b00ff2277ac */ /* 0x000f280008000a00 */
[----:B------:R-:W0:Y:S08]  /*0390*/  LDC R51, c[0x0][0x3b8] ;  /* 0x0000ee00ff337b82 */ /* 0x000e300000000800 */
[----:B------:R-:W0:Y:S08]  /*03a0*/  S2UR UR6, SR_CgaCtaId ;  /* 0x00000000000679c3 */ /* 0x000e300000008800 */
[----:B------:R-:W4:Y:S01]  /*03b0*/  LDC.64 R6, c[0x0][0x380] ;  /* 0x0000e000ff067b82 */ /* 0x000f220000000a00 */
[----:B--2---:R-:W-:Y:S01]  /*03c0*/  UIMAD UR4, UR9, UR4, URZ ;  /* 0x00000004090472a4 */ /* 0x004fe2000f8e02ff */
[----:B-1----:R-:W-:-:S06]  /*03d0*/  LOP3.LUT R68, R86, 0x7f, RZ, 0xc0, !PT ;  /* 0x0000007f56447812 */ /* 0x002fcc00078ec0ff */
[----:B------:R-:W1:Y:S01]  /*03e0*/  LDC.64 R216, c[0x0][0x388] ;  /* 0x0000e200ffd87b82 */ /* 0x000e620000000a00 */
[----:B------:R-:W-:Y:S01]  /*03f0*/  SHF.R.U32.HI R70, RZ, 0x7, R86 ;  /* 0x00000007ff467819 */ /* 0x000fe20000011656 */
[----:B0--3--:R-:W-:-:S03]  /*0400*/  IMAD R0, R3, 0x80, R68 ;  /* 0x0000008003007824 */ /* 0x009fc600078e0244 */
[----:B------:R-:W-:Y:S01]  /*0410*/  SGXT.U32 R70, R70, 0x1 ;  /* 0x000000014646781a */ /* 0x000fe20000000000 */
[----:B------:R-:W-:Y:S01]  /*0420*/  IMAD R5, R0, UR5, RZ ;  /* 0x0000000500057c24 */ /* 0x000fe2000f8e02ff */
[----:B------:R-:W-:-:S03]  /*0430*/  USHF.R.S32.HI UR5, URZ, 0x1f, UR4 ;  /* 0x0000001fff057899 */ /* 0x000fc60008011404 */
[----:B------:R-:W-:Y:S01]  /*0440*/  IMAD R0, R70, R51, RZ ;  /* 0x0000003346007224 */ /* 0x000fe200078e02ff */
[----:B------:R-:W-:Y:S01]  /*0450*/  ULEA UR14, UR6, UR14, 0x18 ;  /* 0x0000000e060e7291 */ /* 0x000fe2000f8ec0ff */
[----:B------:R-:W-:Y:S01]  /*0460*/  BAR.SYNC.DEFER_BLOCKING 0x0 ;  /* 0x0000000000007b1d */ /* 0x000fe20000010000 */
[----:B------:R-:W-:Y:S01]  /*0470*/  SHF.R.S32.HI R2, RZ, 0x1f, R5 ;  /* 0x0000001fff027819 */ /* 0x000fe20000011405 */
[----:B------:R-:W-:Y:S01]  /*0480*/  IMAD R4, R51, 0x2, R0 ;  /* 0x0000000233047824 */ /* 0x000fe200078e0200 */
[----:B----4-:R-:W-:-:S03]  /*0490*/  IADD3 R3, P1, P2, R5, UR4, R6 ;  /* 0x0000000405037c10 */ /* 0x010fc6000fa3e006 */
[C---:B------:R-:W-:Y:S01]  /*04a0*/  IMAD R14, R51.reuse, 0x2, R4 ;  /* 0x00000002330e7824 */ /* 0x040fe200078e0204 */
[----:B------:R-:W0:Y:S01]  /*04b0*/  LDCU UR4, c[0x0][0x3c8] ;  /* 0x00007900ff0477ac */ /* 0x000e220008000800 */
[----:B------:R-:W-:Y:S02]  /*04c0*/  IADD3.X R2, PT, PT, R2, UR5, R7, P1, P2 ;  /* 0x0000000502027c10 */ /* 0x000fe40008fe4407 */
[-C--:B------:R-:W-:Y:S02]  /*04d0*/  IADD3 R8, P2, PT, R4, R3.reuse, RZ ;  /* 0x0000000304087210 */ /* 0x080fe40007f5e0ff */
[-C--:B------:R-:W-:Y:S02]  /*04e0*/  IADD3 R6, P1, PT, R0, R3.reuse, RZ ;  /* 0x0000000300067210 */ /* 0x080fe40007f3e0ff */
[-C--:B------:R-:W-:Y:S01]  /*04f0*/  LEA.HI.X.SX32 R9, R4, R2.reuse, 0x1, P2 ;  /* 0x0000000204097211 */ /* 0x080fe200010f0eff */
[C---:B------:R-:W-:Y:S01]  /*0500*/  IMAD R4, R51.reuse, 0x2, R14 ;  /* 0x0000000233047824 */ /* 0x040fe200078e020e */
[----:B------:R-:W-:Y:S01]  /*0510*/  LEA.HI.X.SX32 R7, R0, R2, 0x1, P1 ;  /* 0x0000000200077211 */ /* 0x000fe200008f0eff */
[----:B------:R-:W2:Y:S01]  /*0520*/  LDS R69, [UR14] ;  /* 0x0000000eff457984 */ /* 0x000ea20008000800 */
[----:B------:R-:W-:Y:S01]  /*0530*/  BAR.SYNC.DEFER_BLOCKING 0x0 ;  /* 0x0000000000007b1d */ /* 0x000fe20000010000 */
[----:B------:R-:W-:Y:S01]  /*0540*/  IMAD R16, R51, 0x2, R4 ;  /* 0x0000000233107824 */ /* 0x000fe200078e0204 */
[----:B------:R-:W-:-:S03]  /*0550*/  IADD3 R10, P1, PT, R14, R3, RZ ;  /* 0x000000030e0a7210 */ /* 0x000fc60007f3e0ff */
[C---:B------:R-:W-:Y:S01]  /*0560*/  IMAD R18, R51.reuse, 0x2, R16 ;  /* 0x0000000233127824 */ /* 0x040fe200078e0210 */
[-C--:B------:R-:W-:Y:S02]  /*0570*/  LEA.HI.X.SX32 R11, R14, R2.reuse, 0x1, P1 ;  /* 0x000000020e0b7211 */ /* 0x080fe400008f0eff */
[-C--:B------:R-:W-:Y:S01]  /*0580*/  IADD3 R14, P1, PT, R16, R3.reuse, RZ ;  /* 0x00000003100e7210 */ /* 0x080fe20007f3e0ff */
[C---:B------:R-:W-:Y:S01]  /*0590*/  IMAD R22, R51.reuse, 0x2, R18 ;  /* 0x0000000233167824 */ /* 0x040fe200078e0212 */
[-C--:B------:R-:W-:Y:S02]  /*05a0*/  IADD3 R12, P2, PT, R4, R3.reuse, RZ ;  /* 0x00000003040c7210 */ /* 0x080fe40007f5e0ff */
[-C--:B------:R-:W-:Y:S01]  /*05b0*/  LEA.HI.X.SX32 R15, R16, R2.reuse, 0x1, P1 ;  /* 0x00000002100f7211 */ /* 0x080fe200008f0eff */
[C---:B------:R-:W-:Y:S01]  /*05c0*/  IMAD R24, R51.reuse, 0x2, R22 ;  /* 0x0000000233187824 */ /* 0x040fe200078e0216 */
[----:B------:R-:W-:Y:S02]  /*05d0*/  IADD3 R16, P1, PT, R18, R3, RZ ;  /* 0x0000000312107210 */ /* 0x000fe40007f3e0ff */
[-C--:B------:R-:W-:Y:S01]  /*05e0*/  LEA.HI.X.SX32 R13, R4, R2.reuse, 0x1, P2 ;  /* 0x00000002040d7211 */ /* 0x080fe200010f0eff */
[----:B------:R-:W-:Y:S01]  /*05f0*/  IMAD R26, R51, 0x2, R24 ;  /* 0x00000002331a7824 */ /* 0x000fe200078e0218 */
[----:B------:R-:W-:-:S02]  /*0600*/  LEA.HI.X.SX32 R17, R18, R2, 0x1, P1 ;  /* 0x0000000212117211 */ /* 0x000fc400008f0eff */
[CC--:B------:R-:W-:Y:S01]  /*0610*/  IADD3 R18, P1, PT, R22.reuse, R3.reuse, RZ ;  /* 0x0000000316127210 */ /* 0x0c0fe20007f3e0ff */
[----:B------:R-:W5:Y:S03]  /*0620*/  LDG.E.U8 R5, desc[UR34][R6.64] ;  /* 0x0000002206057981 */ /* 0x000f66000c1e1100 */
[----:B------:R-:W-:Y:S02]  /*0630*/  LEA.HI.X.SX32 R19, R22, R2, 0x1, P1 ;  /* 0x0000000216137211 */ /* 0x000fe400008f0eff */
[-C--:B------:R-:W-:Y:S01]  /*0640*/  IADD3 R20, P2, PT, R24, R3.reuse, RZ ;  /* 0x0000000318147210 */ /* 0x080fe20007f5e0ff */
[----:B------:R-:W5:Y:S01]  /*0650*/  LDG.E.U8 R0, desc[UR34][R8.64] ;  /* 0x0000002208007981 */ /* 0x000f62000c1e1100 */
[----:B------:R-:W-:-:S03]  /*0660*/  IADD3 R22, P1, PT, R26, R3, RZ ;  /* 0x000000031a167210 */ /* 0x000fc60007f3e0ff */
[----:B------:R-:W5:Y:S04]  /*0670*/  LDG.E.U8 R4, desc[UR34][R10.64] ;  /* 0x000000220a047981 */ /* 0x000f68000c1e1100 */
[----:B------:R3:W5:Y:S04]  /*0680*/  LDG.E.U8 R6, desc[UR34][R12.64] ;  /* 0x000000220c067981 */ /* 0x000768000c1e1100 */
[----:B------:R4:W5:Y:S01]  /*0690*/  LDG.E.U8 R7, desc[UR34][R14.64] ;  /* 0x000000220e077981 */ /* 0x000962000c1e1100 */
[----:B------:R-:W-:-:S03]  /*06a0*/  LEA.HI.X.SX32 R21, R24, R2, 0x1, P2 ;  /* 0x0000000218157211 */ /* 0x000fc600010f0eff */
[----:B------:R0:W5:Y:S01]  /*06b0*/  LDG.E.U8 R8, desc[UR34][R16.64] ;  /* 0x0000002210087981 */ /* 0x000162000c1e1100 */
[C---:B---3--:R-:W-:Y:S01]  /*06c0*/  IMAD R12, R51.reuse, 0x2, R26 ;  /* 0x00000002330c7824 */ /* 0x048fe200078e021a */
[-C--:B------:R-:W-:Y:S02]  /*06d0*/  LEA.HI.X.SX32 R23, R26, R2.reuse, 0x1, P1 ;  /* 0x000000021a177211 */ /* 0x080fe400008f0eff */
[----:B------:R3:W5:Y:S01]  /*06e0*/  LDG.E.U8 R9, desc[UR34][R18.64] ;  /* 0x0000002212097981 */ /* 0x000762000c1e1100 */
[C---:B----4-:R-:W-:Y:S01]  /*06f0*/  IMAD R14, R51.reuse, 0x2, R12 ;  /* 0x00000002330e7824 */ /* 0x050fe200078e020c */
[C---:B------:R-:W-:Y:S02]  /*0700*/  IADD3 R24, P1, PT, R12.reuse, R3, RZ ;  /* 0x000000030c187210 */ /* 0x040fe40007f3e0ff */
[----:B------:R4:W5:Y:S01]  /*0710*/  LDG.E.U8 R10, desc[UR34][R20.64] ;  /* 0x00000022140a7981 */ /* 0x000962000c1e1100 */
[----:B------:R-:W-:Y:S01]  /*0720*/  IMAD R28, R51, 0x2, R14 ;  /* 0x00000002331c7824 */ /* 0x000fe200078e020e */
[----:B------:R-:W-:-:S02]  /*0730*/  LEA.HI.X.SX32 R25, R12, R2, 0x1, P1 ;  /* 0x000000020c197211 */ /* 0x000fc400008f0eff */
[----:B------:R1:W5:Y:S01]  /*0740*/  LDG.E.U8 R11, desc[UR34][R22.64] ;  /* 0x00000022160b7981 */ /* 0x000362000c1e1100 */
[-C--:B0-----:R-:W-:Y:S01]  /*0750*/  IADD3 R16, P1, PT, R14, R3.reuse, RZ ;  /* 0x000000030e107210 */ /* 0x081fe20007f3e0ff */
[C---:B------:R-:W-:Y:S01]  /*0760*/  IMAD R30, R51.reuse, 0x2, R28 ;  /* 0x00000002331e7824 */ /* 0x040fe200078e021c */
[-C--:B------:R-:W-:Y:S01]  /*0770*/  IADD3 R26, P2, PT, R28, R3.reuse, RZ ;  /* 0x000000031c1a7210 */ /* 0x080fe20007f5e0ff */
[----:B------:R0:W5:Y:S01]  /*0780*/  LDG.E.U8 R12, desc[UR34][R24.64] ;  /* 0x00000022180c7981 */ /* 0x000162000c1e1100 */
[-C--:B------:R-:W-:Y:S02]  /*0790*/  LEA.HI.X.SX32 R17, R14, R2.reuse, 0x1, P1 ;  /* 0x000000020e117211 */ /* 0x080fe400008f0eff */
[-C--:B------:R-:W-:Y:S01]  /*07a0*/  LEA.HI.X.SX32 R27, R28, R2.reuse, 0x1, P2 ;  /* 0x000000021c1b7211 */ /* 0x080fe200010f0eff */
[C---:B------:R-:W-:Y:S01]  /*07b0*/  IMAD R28, R51.reuse, 0x2, R30 ;  /* 0x00000002331c7824 */ /* 0x040fe200078e021e */
[CC--:B---3--:R-:W-:Y:S01]  /*07c0*/  IADD3 R18, P1, PT, R30.reuse, R3.reuse, RZ ;  /* 0x000000031e127210 */ /* 0x0c8fe20007f3e0ff */
[----:B------:R-:W5:Y:S03]  /*07d0*/  LDG.E.U8 R13, desc[UR34][R16.64] ;  /* 0x00000022100d7981 */ /* 0x000f66000c1e1100 */
[-C--:B------:R-:W-:Y:S01]  /*07e0*/  LEA.HI.X.SX32 R19, R30, R2.reuse, 0x1, P1 ;  /* 0x000000021e137211 */ /* 0x080fe200008f0eff */
[C---:B------:R-:W-:Y:S01]  /*07f0*/  IMAD R30, R51.reuse, 0x2, R28 ;  /* 0x00000002331e7824 */ /* 0x040fe200078e021c */
[CC--:B----4-:R-:W-:Y:S01]  /*0800*/  IADD3 R20, P1, PT, R28.reuse, R3.reuse, RZ ;  /* 0x000000031c147210 */ /* 0x0d0fe20007f3e0ff */
[----:B------:R3:W5:Y:S03]  /*0810*/  LDG.E.U8 R14, desc[UR34][R26.64] ;  /* 0x000000221a0e7981 */ /* 0x000766000c1e1100 */
[-C--:B------:R-:W-:Y:S01]  /*0820*/  LEA.HI.X.SX32 R21, R28, R2.reuse, 0x1, P1 ;  /* 0x000000021c157211 */ /* 0x080fe200008f0eff */
[C---:B------:R-:W-:Y:S01]  /*0830*/  IMAD R28, R51.reuse, 0x2, R30 ;  /* 0x00000002331c7824 */ /* 0x040fe200078e021e */
[-C--:B-1----:R-:W-:Y:S01]  /*0840*/  IADD3 R22, P1, PT, R30, R3.reuse, RZ ;  /* 0x000000031e167210 */ /* 0x082fe20007f3e0ff */
[----:B------:R-:W5:Y:S02]  /*0850*/  LDG.E.U8 R15, desc[UR34][R18.64] ;  /* 0x00000022120f7981 */ /* 0x000f64000c1e1100 */
[C---:B------:R-:W-:Y:S01]  /*0860*/  IMAD R32, R51.reuse, 0x2, R28 ;  /* 0x0000000233207824 */ /* 0x040fe200078e021c */
[----:B0-----:R-:W-:Y:S01]  /*0870*/  IADD3 R24, P2, PT, R28, R3, RZ ;  /* 0x000000031c187210 */ /* 0x001fe20007f5e0ff */
[----:B------:R-:W5:Y:S01]  /*0880*/  LDG.E.U8 R16, desc[UR34][R20.64] ;  /* 0x0000002214107981 */ /* 0x000f62000c1e1100 */
[-C--:B------:R-:W-:Y:S01]  /*0890*/  LEA.HI.X.SX32 R23, R30, R2.reuse, 0x1, P1 ;  /* 0x000000021e177211 */ /* 0x080fe200008f0eff */
[----:B------:R-:W-:Y:S01]  /*08a0*/  IMAD R30, R51, 0x2, R32 ;  /* 0x00000002331e7824 */ /* 0x000fe200078e0220 */
[----:B------:R-:W-:-:S02]  /*08b0*/  LEA.HI.X.SX32 R25, R28, R2, 0x1, P2 ;  /* 0x000000021c197211 */ /* 0x000fc400010f0eff */
[CC--:B------:R-:W-:Y:S01]  /*08c0*/  IADD3 R28, P1, PT, R32.reuse, R3.reuse, RZ ;  /* 0x00000003201c7210 */ /* 0x0c0fe20007f3e0ff */
[C---:B------:R-:W-:Y:S01]  /*08d0*/  IMAD R34, R51.reuse, 0x2, R30 ;  /* 0x0000000233227824 */ /* 0x040fe200078e021e */
[----:B------:R-:W5:Y:S02]  /*08e0*/  LDG.E.U8 R17, desc[UR34][R22.64] ;  /* 0x0000002216117981 */ /* 0x000f64000c1e1100 */
[-C--:B------:R-:W-:Y:S01]  /*08f0*/  LEA.HI.X.SX32 R29, R32, R2.reuse, 0x1, P1 ;  /* 0x00000002201d7211 */ /* 0x080fe200008f0eff */
[C---:B------:R-:W-:Y:S01]  /*0900*/  IMAD R36, R51.reuse, 0x2, R34 ;  /* 0x0000000233247824 */ /* 0x040fe200078e0222 */
[CC--:B---3--:R-:W-:Y:S01]  /*0910*/  IADD3 R26, P1, PT, R30.reuse, R3.reuse, RZ ;  /* 0x000000031e1a7210 */ /* 0x0c8fe20007f3e0ff */
[----:B------:R0:W5:Y:S02]  /*0920*/  LDG.E.U8 R18, desc[UR34][R24.64] ;  /* 0x0000002218127981 */ /* 0x000164000c1e1100 */
[----:B------:R-:W-:Y:S01]  /*0930*/  IMAD R38, R51, 0x2, R36 ;  /* 0x0000000233267824 */ /* 0x000fe200078e0224 */
[----:B------:R-:W-:Y:S01]  /*0940*/  LEA.HI.X.SX32 R27, R30, R2, 0x1, P1 ;  /* 0x000000021e1b7211 */ /* 0x000fe200008f0eff */
[----:B------:R1:W5:Y:S01]  /*0950*/  LDG.E.U8 R19, desc[UR34][R28.64] ;  /* 0x000000221c137981 */ /* 0x000362000c1e1100 */
[----:B------:R-:W-:-:S02]  /*0960*/  IADD3 R30, P1, PT, R34, R3, RZ ;  /* 0x00000003221e7210 */ /* 0x000fc40007f3e0ff */
[-C--:B------:R-:W-:Y:S01]  /*0970*/  IADD3 R32, P2, PT, R36, R3.reuse, RZ ;  /* 0x0000000324207210 */ /* 0x080fe20007f5e0ff */
[----:B------:R3:W5:Y:S01]  /*0980*/  LDG.E.U8 R20, desc[UR34][R26.64] ;  /* 0x000000221a147981 */ /* 0x000762000c1e1100 */
[----:B------:R-:W-:Y:S01]  /*0990*/  LEA.HI.X.SX32 R31, R34, R2, 0x1, P1 ;  /* 0x00000002221f7211 */ /* 0x000fe200008f0eff */
[----:B0-----:R-:W-:Y:S01]  /*09a0*/  IMAD R24, R51, 0x2, R38 ;  /* 0x0000000233187824 */ /* 0x001fe200078e0226 */
[----:B------:R-:W-:-:S03]  /*09b0*/  IADD3 R34, P1, PT, R38, R3, RZ ;  /* 0x0000000326227210 */ /* 0x000fc60007f3e0ff */
[C---:B------:R-:W-:Y:S01]  /*09c0*/  IMAD R40, R51.reuse, 0x2, R24 ;  /* 0x0000000233287824 */ /* 0x040fe200078e0218 */
[-C--:B------:R-:W-:Y:S01]  /*09d0*/  LEA.HI.X.SX32 R35, R38, R2.reuse, 0x1, P1 ;  /* 0x0000000226237211 */ /* 0x080fe200008f0eff */
[----:B------:R0:W5:Y:S01]  /*09e0*/  LDG.E.U8 R21, desc[UR34][R30.64] ;  /* 0x000000221e157981 */ /* 0x000162000c1e1100 */
[-C--:B-1----:R-:W-:Y:S01]  /*09f0*/  IADD3 R28, P1, PT, R24, R3.reuse, RZ ;  /* 0x00000003181c7210 */ /* 0x082fe20007f3e0ff */
[C---:B------:R-:W-:Y:S01]  /*0a00*/  IMAD R42, R51.reuse, 0x2, R40 ;  /* 0x00000002332a7824 */ /* 0x040fe200078e0228 */
[-C--:B------:R-:W-:Y:S01]  /*0a10*/  LEA.HI.X.SX32 R33, R36, R2.reuse, 0x1, P2 ;  /* 0x0000000224217211 */ /* 0x080fe200010f0eff */
[----:B------:R-:W5:Y:S01]  /*0a20*/  LDG.E.U8 R23, desc[UR34][R34.64] ;  /* 0x0000002222177981 */ /* 0x000f62000c1e1100 */
[----:B------:R-:W-:Y:S01]  /*0a30*/  LEA.HI.X.SX32 R29, R24, R2, 0x1, P1 ;  /* 0x00000002181d7211 */ /* 0x000fe200008f0eff */
[----:B---3--:R-:W-:Y:S01]  /*0a40*/  IMAD R26, R51, 0x2, R42 ;  /* 0x00000002331a7824 */ /* 0x008fe200078e022a */
[-C--:B------:R-:W-:Y:S01]  /*0a50*/  IADD3 R36, P1, PT, R40, R3.reuse, RZ ;  /* 0x0000000328247210 */ /* 0x080fe20007f3e0ff */
[----:B------:R1:W5:Y:S01]  /*0a60*/  LDG.E.U8 R22, desc[UR34][R32.64] ;  /* 0x0000002220167981 */ /* 0x000362000c1e1100 */
[----:B------:R-:W-:-:S02]  /*0a70*/  IADD3 R38, P2, PT, R42, R3, RZ ;  /* 0x000000032a267210 */ /* 0x000fc40007f5e0ff */
[-C--:B------:R-:W-:Y:S01]  /*0a80*/  LEA.HI.X.SX32 R37, R40, R2.reuse, 0x1, P1 ;  /* 0x0000000228257211 */ /* 0x080fe200008f0eff */
[C---:B------:R-:W-:Y:S01]  /*0a90*/  IMAD R40, R51.reuse, 0x2, R26 ;  /* 0x0000000233287824 */ /* 0x040fe200078e021a */
[-C--:B0-----:R-:W-:Y:S01]  /*0aa0*/  IADD3 R30, P1, PT, R26, R3.reuse, RZ ;  /* 0x000000031a1e7210 */ /* 0x081fe20007f3e0ff */
[----:B------:R-:W5:Y:S01]  /*0ab0*/  LDG.E.U8 R24, desc[UR34][R28.64] ;  /* 0x000000221c187981 */ /* 0x000f62000c1e1100 */
[-C--:B------:R-:W-:Y:S01]  /*0ac0*/  LEA.HI.X.SX32 R39, R42, R2.reuse, 0x1, P2 ;  /* 0x000000022a277211 */ /* 0x080fe200010f0eff */
[C---:B------:R-:W-:Y:S01]  /*0ad0*/  IMAD R42, R51.reuse, 0x2, R40 ;  /* 0x00000002332a7824 */ /* 0x040fe200078e0228 */
[-C--:B------:R-:W-:Y:S01]  /*0ae0*/  LEA.HI.X.SX32 R31, R26, R2.reuse, 0x1, P1 ;  /* 0x000000021a1f7211 */ /* 0x080fe200008f0eff */
[----:B------:R0:W5:Y:S01]  /*0af0*/  LDG.E.U8 R25, desc[UR34][R36.64] ;  /* 0x0000002224197981 */ /* 0x000162000c1e1100 */
[CC--:B-1----:R-:W-:Y:S01]  /*0b00*/  IADD3 R32, P1, PT, R40.reuse, R3.reuse, RZ ;  /* 0x0000000328207210 */ /* 0x0c2fe20007f3e0ff */
[C---:B------:R-:W-:Y:S02]  /*0b10*/  IMAD R44, R51.reuse, 0x2, R42 ;  /* 0x00000002332c7824 */ /* 0x040fe400078e022a */
[----:B------:R1:W5:Y:S01]  /*0b20*/  LDG.E.U8 R26, desc[UR34][R38.64] ;  /* 0x00000022261a7981 */ /* 0x000362000c1e1100 */
[-C--:B------:R-:W-:Y:S01]  /*0b30*/  LEA.HI.X.SX32 R33, R40, R2.reuse, 0x1, P1 ;  /* 0x0000000228217211 */ /* 0x080fe200008f0eff */
[C---:B------:R-:W-:Y:S01]  /*0b40*/  IMAD R46, R51.reuse, 0x2, R44 ;  /* 0x00000002332e7824 */ /* 0x040fe200078e022c */
[CC--:B------:R-:W-:Y:S01]  /*0b50*/  IADD3 R34, P1, PT, R42.reuse, R3.reuse, RZ ;  /* 0x000000032a227210 */ /* 0x0c0fe20007f3e0ff */
[----:B------:R-:W5:Y:S03]  /*0b60*/  LDG.E.U8 R27, desc[UR34][R30.64] ;  /* 0x000000221e1b7981 */ /* 0x000f66000c1e1100 */
[-C--:B------:R-:W-:Y:S01]  /*0b70*/  LEA.HI.X.SX32 R35, R42, R2.reuse, 0x1, P1 ;  /* 0x000000022a237211 */ /* 0x080fe200008f0eff */
[C---:B------:R-:W-:Y:S01]  /*0b80*/  IMAD R42, R51.reuse, 0x2, R46 ;  /* 0x00000002332a7824 */ /* 0x040fe200078e022e */
[CC--:B0-----:R-:W-:Y:S01]  /*0b90*/  IADD3 R36, P1, PT, R46.reuse, R3.reuse, RZ ;  /* 0x000000032e247210 */ /* 0x0c1fe20007f3e0ff */
[----:B------:R-:W5:Y:S03]  /*0ba0*/  LDG.E.U8 R28, desc[UR34][R32.64] ;  /* 0x00000022201c7981 */ /* 0x000f66000c1e1100 */
[-C--:B------:R-:W-:Y:S01]  /*0bb0*/  LEA.HI.X.SX32 R37, R46, R2.reuse, 0x1, P1 ;  /* 0x000000022e257211 */ /* 0x080fe200008f0eff */
[C---:B------:R-:W-:Y:S01]  /*0bc0*/  IMAD R46, R51.reuse, 0x2, R42 ;  /* 0x00000002332e7824 */ /* 0x040fe200078e022a */
[-C--:B------:R-:W-:Y:S01]  /*0bd0*/  IADD3 R40, P2, PT, R44, R3.reuse, RZ ;  /* 0x000000032c287210 */ /* 0x080fe20007f5e0ff */
[----:B------:R-:W5:Y:S02]  /*0be0*/  LDG.E.U8 R29, desc[UR34][R34.64] ;  /* 0x00000022221d7981 */ /* 0x000f64000c1e1100 */
[C---:B------:R-:W-:Y:S01]  /*0bf0*/  IMAD R48, R51.reuse, 0x2, R46 ;  /* 0x0000000233307824 */ /* 0x040fe200078e022e */
[-C--:B-1----:R-:W-:Y:S01]  /*0c00*/  IADD3 R38, P1, PT, R42, R3.reuse, RZ ;  /* 0x000000032a267210 */ /* 0x082fe20007f3e0ff */
[----:B------:R0:W5:Y:S01]  /*0c10*/  LDG.E.U8 R31, desc[UR34][R36.64] ;  /* 0x00000022241f7981 */ /* 0x000162000c1e1100 */
[----:B------:R-:W-:Y:S01]  /*0c20*/  LEA.HI.X.SX32 R41, R44, R2, 0x1, P2 ;  /* 0x000000022c297211 */ /* 0x000fe200010f0eff */
[----:B------:R-:W-:Y:S01]  /*0c30*/  IMAD R50, R51, 0x2, R48 ;  /* 0x0000000233327824 */ /* 0x000fe200078e0230 */
[----:B------:R-:W-:-:S02]  /*0c40*/  IADD3 R44, P2, PT, R48, R3, RZ ;  /* 0x00000003302c7210 */ /* 0x000fc40007f5e0ff */
[-C--:B------:R-:W-:Y:S01]  /*0c50*/  LEA.HI.X.SX32 R39, R42, R2.reuse, 0x1, P1 ;  /* 0x000000022a277211 */ /* 0x080fe200008f0eff */
[----:B------:R1:W5:Y:S01]  /*0c60*/  LDG.E.U8 R30, desc[UR34][R40.64] ;  /* 0x00000022281e7981 */ /* 0x000362000c1e1100 */
[-C--:B------:R-:W-:Y:S02]  /*0c70*/  IADD3 R42, P1, PT, R46, R3.reuse, RZ ;  /* 0x000000032e2a7210 */ /* 0x080fe40007f3e0ff */
[-C--:B------:R-:W-:Y:S01]  /*0c80*/  LEA.HI.X.SX32 R45, R48, R2.reuse, 0x1, P2 ;  /* 0x00000002302d7211 */ /* 0x080fe200010f0eff */
[C---:B------:R-:W-:Y:S01]  /*0c90*/  IMAD R48, R51.reuse, 0x2, R50 ;  /* 0x0000000233307824 */ /* 0x040fe200078e0232 */
[-C--:B------:R-:W-:Y:S01]  /*0ca0*/  LEA.HI.X.SX32 R43, R46, R2.reuse, 0x1, P1 ;  /* 0x000000022e2b7211 */ /* 0x080fe200008f0eff */
[----:B------:R3:W5:Y:S01]  /*0cb0*/  LDG.E.U8 R32, desc[UR34][R38.64] ;  /* 0x0000002226207981 */ /* 0x000762000c1e1100 */
[CC--:B------:R-:W-:Y:S01]  /*0cc0*/  IADD3 R46, P1, PT, R50.reuse, R3.reuse, RZ ;  /* 0x00000003322e7210 */ /* 0x0c0fe20007f3e0ff */
[C---:B0-----:R-:W-:Y:S02]  /*0cd0*/  IMAD R36, R51.reuse, 0x2, R48 ;  /* 0x0000000233247824 */ /* 0x041fe400078e0230 */
[----:B------:R0:W5:Y:S01]  /*0ce0*/  LDG.E.U8 R33, desc[UR34][R42.64] ;  /* 0x000000222a217981 */ /* 0x000162000c1e1100 */
[-C--:B------:R-:W-:Y:S01]  /*0cf0*/  LEA.HI.X.SX32 R47, R50, R2.reuse, 0x1, P1 ;  /* 0x00000002322f7211 */ /* 0x080fe200008f0eff */
[C---:B------:R-:W-:Y:S01]  /*0d00*/  IMAD R50, R51.reuse, 0x2, R36 ;  /* 0x0000000233327824 */ /* 0x040fe200078e0224 */
[CC--:B-1----:R-:W-:Y:S01]  /*0d10*/  IADD3 R40, P1, PT, R48.reuse, R3.reuse, RZ ;  /* 0x0000000330287210 */ /* 0x0c2fe20007f3e0ff */
[----:B------:R1:W5:Y:S02]  /*0d20*/  LDG.E.U8 R34, desc[UR34][R44.64] ;  /* 0x000000222c227981 */ /* 0x000364000c1e1100 */
[----:B---3--:R-:W-:Y:S01]  /*0d30*/  IMAD R38, R51, 0x2, R50 ;  /* 0x0000000233267824 */ /* 0x008fe200078e0232 */
[----:B------:R-:W-:Y:S01]  /*0d40*/  LEA.HI.X.SX32 R41, R48, R2, 0x1, P1 ;  /* 0x0000000230297211 */ /* 0x000fe200008f0eff */
[----:B------:R3:W5:Y:S01]  /*0d50*/  LDG.E.U8 R35, desc[UR34][R46.64] ;  /* 0x000000222e237981 */ /* 0x000762000c1e1100 */
[----:B------:R-:W-:-:S02]  /*0d60*/  IADD3 R48, P1, PT, R36, R3, RZ ;  /* 0x0000000324307210 */ /* 0x000fc40007f3e0ff */
[-C--:B------:R-:W-:Y:S02]  /*0d70*/  IADD3 R52, P2, PT, R50, R3.reuse, RZ ;  /* 0x0000000332347210 */ /* 0x080fe40007f5e0ff */
[-C--:B------:R-:W-:Y:S02]  /*0d80*/  LEA.HI.X.SX32 R49, R36, R2.reuse, 0x1, P1 ;  /* 0x0000000224317211 */ /* 0x080fe400008f0eff */
[-C--:B------:R-:W-:Y:S01]  /*0d90*/  LEA.HI.X.SX32 R53, R50, R2.reuse, 0x1, P2 ;  /* 0x0000000232357211 */ /* 0x080fe200010f0eff */
[C---:B------:R-:W-:Y:S01]  /*0da0*/  IMAD R50, R51.reuse, 0x2, R38 ;  /* 0x0000000233327824 */ /* 0x040fe200078e0226 */
[CC--:B0-----:R-:W-:Y:S01]  /*0db0*/  IADD3 R42, P1, PT, R38.reuse, R3.reuse, RZ ;  /* 0x00000003262a7210 */ /* 0x0c1fe20007f3e0ff */
[----:B------:R0:W5:Y:S03]  /*0dc0*/  LDG.E.U8 R37, desc[UR34][R48.64] ;  /* 0x0000002230257981 */ /* 0x000166000c1e1100 */
[-C--:B------:R-:W-:Y:S01]  /*0dd0*/  LEA.HI.X.SX32 R43, R38, R2.reuse, 0x1, P1 ;  /* 0x00000002262b7211 */ /* 0x080fe200008f0eff */
[C---:B------:R-:W-:Y:S01]  /*0de0*/  IMAD R56, R51.reuse, 0x2, R50 ;  /* 0x0000000233387824 */ /* 0x040fe200078e0232 */
[CC--:B-1----:R-:W-:Y:S01]  /*0df0*/  IADD3 R44, P1, PT, R50.reuse, R3.reuse, RZ ;  /* 0x00000003322c7210 */ /* 0x0c2fe20007f3e0ff */
[----:B------:R1:W5:Y:S03]  /*0e00*/  LDG.E.U8 R38, desc[UR34][R52.64] ;  /* 0x0000002234267981 */ /* 0x000366000c1e1100 */
[-C--:B------:R-:W-:Y:S01]  /*0e10*/  LEA.HI.X.SX32 R45, R50, R2.reuse, 0x1, P1 ;  /* 0x00000002322d7211 */ /* 0x080fe200008f0eff */
[C---:B------:R-:W-:Y:S01]  /*0e20*/  IMAD R50, R51.reuse, 0x2, R56 ;  /* 0x0000000233327824 */ /* 0x040fe200078e0238 */
[-C--:B---3--:R-:W-:Y:S01]  /*0e30*/  IADD3 R46, P1, PT, R56, R3.reuse, RZ ;  /* 0x00000003382e7210 */ /* 0x088fe20007f3e0ff */
[----:B------:R-:W5:Y:S02]  /*0e40*/  LDG.E.U8 R39, desc[UR34][R42.64] ;  /* 0x000000222a277981 */ /* 0x000f64000c1e1100 */
[----:B------:R-:W-:Y:S01]  /*0e50*/  IMAD R58, R51, 0x2, R50 ;  /* 0x00000002333a7824 */ /* 0x000fe200078e0232 */
[----:B------:R-:W-:Y:S01]  /*0e60*/  IADD3 R54, P2, PT, R50, R3, RZ ;  /* 0x0000000332367210 */ /* 0x000fe20007f5e0ff */
[----:B------:R-:W5:Y:S01]  /*0e70*/  LDG.E.U8 R36, desc[UR34][R40.64] ;  /* 0x0000002228247981 */ /* 0x000f62000c1e1100 */
[----:B------:R-:W-:-:S02]  /*0e80*/  LEA.HI.X.SX32 R47, R56, R2, 0x1, P1 ;  /* 0x00000002382f7211 */ /* 0x000fc400008f0eff */
[----:B------:R-:W-:Y:S01]  /*0e90*/  LEA.HI.X.SX32 R55, R50, R2, 0x1, P2 ;  /* 0x0000000232377211 */ /* 0x000fe200010f0eff */
[----:B------:R-:W-:Y:S01]  /*0ea0*/  IMAD R50, R51, 0x2, R58 ;  /* 0x0000000233327824 */ /* 0x000fe200078e023a */
[----:B0-----:R-:W-:-:S03]  /*0eb0*/  IADD3 R48, P1, PT, R58, R3, RZ ;  /* 0x000000033a307210 */ /* 0x001fc60007f3e0ff */
[----:B------:R-:W5:Y:S01]  /*0ec0*/  LDG.E.U8 R42, desc[UR34][R54.64] ;  /* 0x00000022362a7981 */ /* 0x000f62000c1e1100 */
[-C--:B------:R-:W-:Y:S01]  /*0ed0*/  LEA.HI.X.SX32 R49, R58, R2.reuse, 0x1, P1 ;  /* 0x000000023a317211 */ /* 0x080fe200008f0eff */
[C---:B------:R-:W-:Y:S01]  /*0ee0*/  IMAD R60, R51.reuse, 0x2, R50 ;  /* 0x00000002333c7824 */ /* 0x040fe200078e0232 */
[CC--:B-1----:R-:W-:Y:S01]  /*0ef0*/  IADD3 R52, P1, PT, R50.reuse, R3.reuse, RZ ;  /* 0x0000000332347210 */ /* 0x0c2fe20007f3e0ff */
[----:B------:R-:W5:Y:S03]  /*0f00*/  LDG.E.U8 R40, desc[UR34][R44.64] ;  /* 0x000000222c287981 */ /* 0x000f66000c1e1100 */
[-C--:B------:R-:W-:Y:S01]  /*0f10*/  LEA.HI.X.SX32 R53, R50, R2.reuse, 0x1, P1 ;  /* 0x0000000232357211 */ /* 0x080fe200008f0eff */
[C---:B------:R-:W-:Y:S01]  /*0f20*/  IMAD R50, R51.reuse, 0x2, R60 ;  /* 0x0000000233327824 */ /* 0x040fe200078e023c */
[-C--:B------:R-:W-:Y:S01]  /*0f30*/  IADD3 R56, P1, PT, R60, R3.reuse, RZ ;  /* 0x000000033c387210 */ /* 0x080fe20007f3e0ff */
[----:B------:R0:W5:Y:S02]  /*0f40*/  LDG.E.U8 R43, desc[UR34][R48.64] ;  /* 0x00000022302b7981 */ /* 0x000164000c1e1100 */
[----:B------:R-:W-:Y:S01]  /*0f50*/  IMAD R62, R51, 0x2, R50 ;  /* 0x00000002333e7824 */ /* 0x000fe200078e0232 */
[----:B------:R-:W-:Y:S01]  /*0f60*/  IADD3 R58, P2, PT, R50, R3, RZ ;  /* 0x00000003323a7210 */ /* 0x000fe20007f5e0ff */
[----:B------:R1:W5:Y:S01]  /*0f70*/  LDG.E.U8 R44, desc[UR34][R52.64] ;  /* 0x00000022342c7981 */ /* 0x000362000c1e1100 */
[----:B------:R-:W-:-:S02]  /*0f80*/  LEA.HI.X.SX32 R57, R60, R2, 0x1, P1 ;  /* 0x000000023c397211 */ /* 0x000fc400008f0eff */
[-C--:B------:R-:W-:Y:S01]  /*0f90*/  LEA.HI.X.SX32 R59, R50, R2.reuse, 0x1, P2 ;  /* 0x00000002323b7211 */ /* 0x080fe200010f0eff */
[C---:B------:R-:W-:Y:S01]  /*0fa0*/  IMAD R50, R51.reuse, 0x2, R62 ;  /* 0x0000000233327824 */ /* 0x040fe200078e023e */
[CC--:B------:R-:W-:Y:S01]  /*0fb0*/  IADD3 R60, P1, PT, R62.reuse, R3.reuse, RZ ;  /* 0x000000033e3c7210 */ /* 0x0c0fe20007f3e0ff */
[----:B------:R3:W5:Y:S03]  /*0fc0*/  LDG.E.U8 R45, desc[UR34][R56.64] ;  /* 0x00000022382d7981 */ /* 0x000766000c1e1100 */
[-C--:B------:R-:W-:Y:S01]  /*0fd0*/  LEA.HI.X.SX32 R61, R62, R2.reuse, 0x1, P1 ;  /* 0x000000023e3d7211 */ /* 0x080fe200008f0eff */
[C---:B0-----:R-:W-:Y:S01]  /*0fe0*/  IMAD R48, R51.reuse, 0x2, R50 ;  /* 0x0000000233307824 */ /* 0x041fe200078e0232 */
[CC--:B------:R-:W-:Y:S01]  /*0ff0*/  IADD3 R54, P1, PT, R50.reuse, R3.reuse, RZ ;  /* 0x0000000332367210 */ /* 0x0c0fe20007f3e0ff */
[----:B------:R-:W5:Y:S03]  /*1000*/  LDG.E.U8 R41, desc[UR34][R46.64] ;  /* 0x000000222e297981 */ /* 0x000f66000c1e1100 */
[----:B------:R-:W-:Y:S01]  /*1010*/  LEA.HI.X.SX32 R55, R50, R2, 0x1, P1 ;  /* 0x0000000232377211 */ /* 0x000fe200008f0eff */
[----:B------:R-:W-:Y:S01]  /*1020*/  IMAD R50, R51, 0x2, R48 ;  /* 0x0000000233327824 */ /* 0x000fe200078e0230 */
[----:B------:R-:W-:-:S03]  /*1030*/  IADD3 R62, P1, PT, R48, R3, RZ ;  /* 0x00000003303e7210 */ /* 0x000fc60007f3e0ff */
[C---:B-1----:R-:W-:Y:S01]  /*1040*/  IMAD R52, R51.reuse, 0x2, R50 ;  /* 0x0000000233347824 */ /* 0x042fe200078e0232 */
[-C--:B------:R-:W-:Y:S01]  /*1050*/  LEA.HI.X.SX32 R63, R48, R2.reuse, 0x1, P1 ;  /* 0x00000002303f7211 */ /* 0x080fe200008f0eff */
[----:B------:R0:W5:Y:S02]  /*1060*/  LDG.E.U8 R46, desc[UR34][R58.64] ;  /* 0x000000223a2e7981 */ /* 0x000164000c1e1100 */
[C---:B------:R-:W-:Y:S01]  /*1070*/  IMAD R66, R51.reuse, 0x2, R52 ;  /* 0x0000000233427824 */ /* 0x040fe200078e0234 */
[CC--:B---3--:R-:W-:Y:S01]  /*1080*/  IADD3 R56, P1, PT, R52.reuse, R3.reuse, RZ ;  /* 0x0000000334387210 */ /* 0x0c8fe20007f3e0ff */
[----:B------:R1:W5:Y:S03]  /*1090*/  LDG.E.U8 R47, desc[UR34][R60.64] ;  /* 0x000000223c2f7981 */ /* 0x000366000c1e1100 */
[-C--:B------:R-:W-:Y:S01]  /*10a0*/  LEA.HI.X.SX32 R57, R52, R2.reuse, 0x1, P1 ;  /* 0x0000000234397211 */ /* 0x080fe200008f0eff */
[C---:B------:R-:W-:Y:S01]  /*10b0*/  IMAD R52, R51.reuse, 0x2, R66 ;  /* 0x0000000233347824 */ /* 0x040fe200078e0242 */
[-C--:B------:R-:W-:Y:S01]  /*10c0*/  IADD3 R64, P2, PT, R50, R3.reuse, RZ ;  /* 0x0000000332407210 */ /* 0x080fe20007f5e0ff */
[----:B------:R-:W5:Y:S01]  /*10d0*/  LDG.E.U8 R49, desc[UR34][R62.64] ;  /* 0x000000223e317981 */ /* 0x000f62000c1e1100 */
[-C--:B0-----:R-:W-:Y:S01]  /*10e0*/  IADD3 R58, P1, PT, R66, R3.reuse, RZ ;  /* 0x00000003423a7210 */ /* 0x081fe20007f3e0ff */
[C---:B------:R-:W-:Y:S01]  /*10f0*/  IMAD R72, R51.reuse, 0x2, R52 ;  /* 0x0000000233487824 */ /* 0x040fe200078e0234 */
[-C--:B------:R-:W-:Y:S01]  /*1100*/  LEA.HI.X.SX32 R65, R50, R2.reuse, 0x1, P2 ;  /* 0x0000000232417211 */ /* 0x080fe200010f0eff */
[----:B------:R0:W5:Y:S01]  /*1110*/  LDG.E.U8 R53, desc[UR34][R56.64] ;  /* 0x0000002238357981 */ /* 0x000162000c1e1100 */
[-C--:B------:R-:W-:Y:S01]  /*1120*/  LEA.HI.X.SX32 R59, R66, R2.reuse, 0x1, P1 ;  /* 0x00000002423b7211 */ /* 0x080fe200008f0eff */
[C---:B------:R-:W-:Y:S01]  /*1130*/  IMAD R74, R51.reuse, 0x2, R72 ;  /* 0x00000002334a7824 */ /* 0x040fe200078e0248 */
[CC--:B------:R-:W-:Y:S01]  /*1140*/  IADD3 R66, P2, PT, R72.reuse, R3.reuse, RZ ;  /* 0x0000000348427210 */ /* 0x0c0fe20007f5e0ff */
[----:B------:R3:W5:Y:S03]  /*1150*/  LDG.E.U8 R50, desc[UR34][R64.64] ;  /* 0x0000002240327981 */ /* 0x000766000c1e1100 */
[-C--:B------:R-:W-:Y:S01]  /*1160*/  LEA.HI.X.SX32 R67, R72, R2.reuse, 0x1, P2 ;  /* 0x0000000248437211 */ /* 0x080fe200010f0eff */
[C---:B------:R-:W-:Y:S01]  /*1170*/  IMAD R72, R51.reuse, 0x2, R74 ;  /* 0x0000000233487824 */ /* 0x040fe200078e024a */
[C---:B-1----:R-:W-:Y:S01]  /*1180*/  IADD3 R60, P1, PT, R52.reuse, R3, RZ ;  /* 0x00000003343c7210 */ /* 0x042fe20007f3e0ff */
[----:B------:R-:W5:Y:S02]  /*1190*/  LDG.E.U8 R48, desc[UR34][R54.64] ;  /* 0x0000002236307981 */ /* 0x000f64000c1e1100 */
[----:B0-----:R-:W-:Y:S01]  /*11a0*/  IMAD R56, R51, 0x2, R72 ;  /* 0x0000000233387824 */ /* 0x001fe200078e0248 */
[----:B------:R-:W-:-:S02]  /*11b0*/  LEA.HI.X.SX32 R61, R52, R2, 0x1, P1 ;  /* 0x00000002343d7211 */ /* 0x000fc400008f0eff */
[CC--:B------:R-:W-:Y:S01]  /*11c0*/  IADD3 R62, P1, PT, R74.reuse, R3.reuse, RZ ;  /* 0x000000034a3e7210 */ /* 0x0c0fe20007f3e0ff */
[C---:B------:R-:W-:Y:S01]  /*11d0*/  IMAD R76, R51.reuse, 0x2, R56 ;  /* 0x00000002334c7824 */ /* 0x040fe200078e0238 */
[----:B------:R-:W5:Y:S02]  /*11e0*/  LDG.E.U8 R52, desc[UR34][R58.64] ;  /* 0x000000223a347981 */ /* 0x000f64000c1e1100 */
[-C--:B------:R-:W-:Y:S01]  /*11f0*/  LEA.HI.X.SX32 R63, R74, R2.reuse, 0x1, P1 ;  /* 0x000000024a3f7211 */ /* 0x080fe200008f0eff */
[----:B------:R-:W-:Y:S01]  /*1200*/  IMAD R78, R51, 0x2, R76 ;  /* 0x00000002334e7824 */ /* 0x000fe200078e024c */
[-C--:B---3--:R-:W-:Y:S01]  /*1210*/  IADD3 R64, P1, PT, R72, R3.reuse, RZ ;  /* 0x0000000348407210 */ /* 0x088fe20007f3e0ff */
[----:B------:R0:W5:Y:S01]  /*1220*/  LDG.E.U8 R54, desc[UR34][R60.64] ;  /* 0x000000223c367981 */ /* 0x000162000c1e1100 */
[-C--:B------:R-:W-:Y:S02]  /*1230*/  IADD3 R74, P2, PT, R76, R3.reuse, RZ ;  /* 0x000000034c4a7210 */ /* 0x080fe40007f5e0ff */
[----:B------:R-:W-:Y:S01]  /*1240*/  LEA.HI.X.SX32 R65, R72, R2, 0x1, P1 ;  /* 0x0000000248417211 */ /* 0x000fe200008f0eff */
[----:B------:R1:W5:Y:S01]  /*1250*/  LDG.E.U8 R57, desc[UR34][R62.64] ;  /* 0x000000223e397981 */ /* 0x000362000c1e1100 */
[----:B------:R-:W-:-:S03]  /*1260*/  IADD3 R72, P1, PT, R56, R3, RZ ;  /* 0x0000000338487210 */ /* 0x000fc60007f3e0ff */
[----:B------:R3:W5:Y:S01]  /*1270*/  LDG.E.U8 R55, desc[UR34][R66.64] ;  /* 0x0000002242377981 */ /* 0x000762000c1e1100 */
[C---:B0-----:R-:W-:Y:S01]  /*1280*/  IMAD R60, R51.reuse, 0x2, R78 ;  /* 0x00000002333c7824 */ /* 0x041fe200078e024e */
[-C--:B------:R-:W-:Y:S02]  /*1290*/  LEA.HI.X.SX32 R73, R56, R2.reuse, 0x1, P1 ;  /* 0x0000000238497211 */ /* 0x080fe400008f0eff */
[-C--:B------:R-:W-:Y:S01]  /*12a0*/  LEA.HI.X.SX32 R75, R76, R2.reuse, 0x1, P2 ;  /* 0x000000024c4b7211 */ /* 0x080fe200010f0eff */
[C---:B-1----:R-:W-:Y:S01]  /*12b0*/  IMAD R62, R51.reuse, 0x2, R60 ;  /* 0x00000002333e7824 */ /* 0x042fe200078e023c */
[CC--:B------:R-:W-:Y:S01]  /*12c0*/  IADD3 R76, P1, PT, R78.reuse, R3.reuse, RZ ;  /* 0x000000034e4c7210 */ /* 0x0c0fe20007f3e0ff */
[----:B------:R0:W5:Y:S02]  /*12d0*/  LDG.E.U8 R56, desc[UR34][R64.64] ;  /* 0x0000002240387981 */ /* 0x000164000c1e1100 */
[C---:B------:R-:W-:Y:S01]  /*12e0*/  IMAD R80, R51.reuse, 0x2, R62 ;  /* 0x0000000233507824 */ /* 0x040fe200078e023e */
[-C--:B------:R-:W-:Y:S01]  /*12f0*/  LEA.HI.X.SX32 R77, R78, R2.reuse, 0x1, P1 ;  /* 0x000000024e4d7211 */ /* 0x080fe200008f0eff */
[----:B------:R1:W5:Y:S01]  /*1300*/  LDG.E.U8 R58, desc[UR34][R72.64] ;  /* 0x00000022483a7981 */ /* 0x000362000c1e1100 */
[-C--:B---3--:R-:W-:Y:S01]  /*1310*/  IADD3 R66, P1, PT, R60, R3.reuse, RZ ;  /* 0x000000033c427210 */ /* 0x088fe20007f3e0ff */
[----:B------:R-:W-:Y:S01]  /*1320*/  IMAD R82, R51, 0x2, R80 ;  /* 0x0000000233527824 */ /* 0x000fe200078e0250 */
[----:B------:R-:W-:Y:S01]  /*1330*/  IADD3 R78, P2, PT, R80, R3, RZ ;  /* 0x00000003504e7210 */ /* 0x000fe20007f5e0ff */
[----:B------:R3:W5:Y:S01]  /*1340*/  LDG.E.U8 R59, desc[UR34][R74.64] ;  /* 0x000000224a3b7981 */ /* 0x000762000c1e1100 */
[----:B------:R-:W-:-:S02]  /*1350*/  LEA.HI.X.SX32 R67, R60, R2, 0x1, P1 ;  /* 0x000000023c437211 */ /* 0x000fc400008f0eff */
[-C--:B0-----:R-:W-:Y:S01]  /*1360*/  IADD3 R64, P1, PT, R62, R3.reuse, RZ ;  /* 0x000000033e407210 */ /* 0x081fe20007f3e0ff */
[----:B------:R0:W5:Y:S01]  /*1370*/  LDG.E.U8 R61, desc[UR34][R76.64] ;  /* 0x000000224c3d7981 */ /* 0x000162000c1e1100 */
[-C--:B------:R-:W-:Y:S01]  /*1380*/  LEA.HI.X.SX32 R79, R80, R2.reuse, 0x1, P2 ;  /* 0x00000002504f7211 */ /* 0x080fe200010f0eff */
[C---:B------:R-:W-:Y:S01]  /*1390*/  IMAD R80, R51.reuse, 0x2, R82 ;  /* 0x0000000233507824 */ /* 0x040fe200078e0252 */
[-C--:B------:R-:W-:Y:S01]  /*13a0*/  LEA.HI.X.SX32 R65, R62, R2.reuse, 0x1, P1 ;  /* 0x000000023e417211 */ /* 0x080fe200008f0eff */
[----:B------:R4:W5:Y:S01]  /*13b0*/  LDG.E.U8 R60, desc[UR34][R66.64] ;  /* 0x00000022423c7981 */ /* 0x000962000c1e1100 */
[CC--:B-1----:R-:W-:Y:S01]  /*13c0*/  IADD3 R72, P1, PT, R82.reuse, R3.reuse, RZ ;  /* 0x0000000352487210 */ /* 0x0c2fe20007f3e0ff */
[C---:B------:R-:W-:Y:S02]  /*13d0*/  IMAD R84, R51.reuse, 0x2, R80 ;  /* 0x0000000233547824 */ /* 0x040fe400078e0250 */
[----:B------:R-:W5:Y:S01]  /*13e0*/  LDG.E.U8 R62, desc[UR34][R64.64] ;  /* 0x00000022403e7981 */ /* 0x000f62000c1e1100 */
[----:B------:R-:W-:Y:S01]  /*13f0*/  LEA.HI.X.SX32 R73, R82, R2, 0x1, P1 ;  /* 0x0000000252497211 */ /* 0x000fe200008f0eff */
[----:B------:R-:W-:Y:S01]  /*1400*/  IMAD R71, R51, 0x2, R84 ;  /* 0x0000000233477824 */ /* 0x000fe200078e0254 */
[-C--:B---3--:R-:W-:Y:S01]  /*1410*/  IADD3 R74, P1, PT, R80, R3.reuse, RZ ;  /* 0x00000003504a7210 */ /* 0x088fe20007f3e0ff */
[----:B------:R-:W5:Y:S01]  /*1420*/  LDG.E.U8 R51, desc[UR34][R78.64] ;  /* 0x000000224e337981 */ /* 0x000f62000c1e1100 */
[----:B0-----:R-:W-:-:S02]  /*1430*/  IADD3 R76, P2, PT, R84, R3, RZ ;  /* 0x00000003544c7210 */ /* 0x001fc40007f5e0ff */
[-C--:B------:R-:W-:Y:S01]  /*1440*/  LEA.HI.X.SX32 R75, R80, R2.reuse, 0x1, P1 ;  /* 0x00000002504b7211 */ /* 0x080fe200008f0eff */
[----:B------:R0:W5:Y:S01]  /*1450*/  LDG.E.U8 R63, desc[UR34][R72.64] ;  /* 0x00000022483f7981 */ /* 0x000162000c1e1100 */
[C---:B----4-:R-:W-:Y:S02]  /*1460*/  IADD3 R66, P1, PT, R71.reuse, R3, RZ ;  /* 0x0000000347427210 */ /* 0x050fe40007f3e0ff */
[-C--:B------:R-:W-:Y:S01]  /*1470*/  LEA.HI.X.SX32 R77, R84, R2.reuse, 0x1, P2 ;  /* 0x00000002544d7211 */ /* 0x080fe200010f0eff */
[----:B------:R1:W5:Y:S01]  /*1480*/  LDG.E.U8 R64, desc[UR34][R74.64] ;  /* 0x000000224a407981 */ /* 0x000362000c1e1100 */
[----:B------:R-:W-:Y:S02]  /*1490*/  LEA.HI.X.SX32 R67, R71, R2, 0x1, P1 ;  /* 0x0000000247437211 */ /* 0x000fe400008f0eff */
[----:B------:R-:W3:Y:S01]  /*14a0*/  LDC.64 R2, c[0x0][0x3c0] ;  /* 0x0000f000ff027b82 */ /* 0x000ee20000000a00 */
[----:B------:R4:W5:Y:S01]  /*14b0*/  LDG.E.U8 R65, desc[UR34][R76.64] ;  /* 0x000000224c417981 */ /* 0x000962000c1e1100 */
[----:B------:R-:W-:Y:S01]  /*14c0*/  IMAD R71, R68, UR4, RZ ;  /* 0x0000000444477c24 */ /* 0x000fe2000f8e02ff */
[----:B0-----:R-:W-:-:S02]  /*14d0*/  SHF.R.U32.HI R72, RZ, 0x5, R86 ;  /* 0x00000005ff487819 */ /* 0x001fc40000011656 */
[----:B------:R0:W5:Y:S01]  /*14e0*/  LDG.E.U8 R66, desc[UR34][R66.64] ;  /* 0x0000002242427981 */ /* 0x000162000c1e1100 */
[----:B---3--:R-:W-:-:S04]  /*14f0*/  IMAD R79, R70, R3, RZ ;  /* 0x00000003464f7224 */ /* 0x008fc800078e02ff */
[----:B------:R-:W-:-:S04]  /*1500*/  IMAD R81, R3, 0x2, R79 ;  /* 0x0000000203517824 */ /* 0x000fc800078e024f */
[----:B------:R-:W-:-:S04]  /*1510*/  IMAD R83, R3, 0x2, R81 ;  /* 0x0000000203537824 */ /* 0x000fc800078e0251 */
[----:B------:R-:W-:-:S04]  /*1520*/  IMAD R85, R3, 0x2, R83 ;  /* 0x0000000203557824 */ /* 0x000fc800078e0253 */
[----:B------:R-:W-:-:S04]  /*1530*/  IMAD R87, R3, 0x2, R85 ;  /* 0x0000000203577824 */ /* 0x000fc800078e0255 */
[----:B------:R-:W-:-:S04]  /*1540*/  IMAD R73, R3, 0x2, R87 ;  /* 0x0000000203497824 */ /* 0x000fc800078e0257 */
[----:B------:R-:W-:-:S04]  /*1550*/  IMAD R89, R3, 0x2, R73 ;  /* 0x0000000203597824 */ /* 0x000fc800078e0249 */
[----:B-1----:R-:W-:-:S04]  /*1560*/  IMAD R75, R3, 0x2, R89 ;  /* 0x00000002034b7824 */ /* 0x002fc800078e0259 */
[----:B----4-:R-:W-:-:S04]  /*1570*/  IMAD R77, R3, 0x2, R75 ;  /* 0x00000002034d7824 */ /* 0x010fc800078e024b */
[----:B------:R-:W-:-:S04]  /*1580*/  IMAD R91, R3, 0x2, R77 ;  /* 0x00000002035b7824 */ /* 0x000fc800078e024d */
        /* <DEDUP_REMOVED lines=9> */
[C---:B------:R-:W-:Y:S02]  /*1620*/  IMAD R111, R3.reuse, 0x2, R109 ;  /* 0x00000002036f7824 */ /* 0x040fe400078e026d */
[----:B0-----:R-:W-:Y:S02]  /*1630*/  IMAD R67, R2, UR9, RZ ;  /* 0x0000000902437c24 */ /* 0x001fe4000f8e02ff */
[----:B------:R-:W-:Y:S01]  /*1640*/  IMAD R113, R3, 0x2, R111 ;  /* 0x0000000203717824 */ /* 0x000fe200078e026f */
[----:B------:R-:W-:-:S03]  /*1650*/  R2UR UR8, R72 ;  /* 0x00000000480872ca */ /* 0x000fc600000e0000 */
[----:B------:R-:W-:Y:S01]  /*1660*/  IMAD R115, R3, 0x2, R113 ;  /* 0x0000000203737824 */ /* 0x000fe200078e0271 */
[----:B------:R-:W-:Y:S02]  /*1670*/  IADD3 R216, P1, P2, R71, R216, R67 ;  /* 0x000000d847d87210 */ /* 0x000fe40007a3e043 */
[----:B------:R-:W-:Y:S01]  /*1680*/  SHF.R.S32.HI R72, RZ, 0x1f, R71 ;  /* 0x0000001fff487819 */ /* 0x000fe20000011447 */
[----:B------:R-:W-:Y:S01]  /*1690*/  IMAD R71, R3, 0x2, R115 ;  /* 0x0000000203477824 */ /* 0x000fe200078e0273 */
[----:B------:R-:W-:Y:S02]  /*16a0*/  SHF.R.S32.HI R2, RZ, 0x1f, R67 ;  /* 0x0000001fff027819 */ /* 0x000fe40000011443 */
[----:B--2---:R-:W-:Y:S01]  /*16b0*/  R2UR UR15, R69 ;  /* 0x00000000450f72ca */ /* 0x004fe200000e0000 */
[----:B------:R-:W-:Y:S01]  /*16c0*/  IMAD R69, R3, 0x2, R71 ;  /* 0x0000000203457824 */ /* 0x000fe200078e0247 */
[----:B------:R-:W-:Y:S02]  /*16d0*/  IADD3.X R2, PT, PT, R72, R217, R2, P1, P2 ;  /* 0x000000d948027210 */ /* 0x000fe40000fe4402 */
[-C--:B------:R-:W-:Y:S01]  /*16e0*/  IADD3 R208, P1, PT, R79, R216.reuse, RZ ;  /* 0x000000d84fd07210 */ /* 0x080fe20007f3e0ff */
[----:B------:R-:W-:Y:S01]  /*16f0*/  IMAD R117, R3, 0x2, R69 ;  /* 0x0000000203757824 */ /* 0x000fe200078e0245 */
[----:B------:R-:W-:-:S02]  /*1700*/  IADD3 R160, P3, PT, R83, R216, RZ ;  /* 0x000000d853a07210 */ /* 0x000fc40007f7e0ff */
[----:B------:R-:W-:Y:S02]  /*1710*/  IADD3 R184, P2, PT, R81, R216, RZ ;  /* 0x000000d851b87210 */ /* 0x000fe40007f5e0ff */
[-C--:B------:R-:W-:Y:S01]  /*1720*/  LEA.HI.X.SX32 R209, R79, R2.reuse, 0x1, P1 ;  /* 0x000000024fd17211 */ /* 0x080fe200008f0eff */
[----:B------:R-:W-:Y:S01]  /*1730*/  IMAD R79, R3, 0x2, R117 ;  /* 0x00000002034f7824 */ /* 0x000fe200078e0275 */
[-C--:B------:R-:W-:Y:S02]  /*1740*/  LEA.HI.X.SX32 R161, R83, R2.reuse, 0x1, P3 ;  /* 0x0000000253a17211 */ /* 0x080fe400018f0eff */
[----:B------:R-:W-:Y:S01]  /*1750*/  LEA.HI.X.SX32 R185, R81, R2, 0x1, P2 ;  /* 0x0000000251b97211 */ /* 0x000fe200010f0eff */
[----:B------:R-:W-:Y:S01]  /*1760*/  IMAD R81, R3, 0x2, R79 ;  /* 0x0000000203517824 */ /* 0x000fe200078e024f */
[-C--:B------:R-:W-:Y:S02]  /*1770*/  IADD3 R182, P3, PT, R73, R216.reuse, RZ ;  /* 0x000000d849b67210 */ /* 0x080fe40007f7e0ff */
[----:B------:R-:W-:-:S02]  /*1780*/  IADD3 R206, P2, PT, R87, R216, RZ ;  /* 0x000000d857ce7210 */ /* 0x000fc40007f5e0ff */
[-C--:B------:R-:W-:Y:S01]  /*1790*/  LEA.HI.X.SX32 R183, R73, R2.reuse, 0x1, P3 ;  /* 0x0000000249b77211 */ /* 0x080fe200018f0eff */
[----:B------:R-:W-:Y:S01]  /*17a0*/  IMAD R73, R3, 0x2, R81 ;  /* 0x0000000203497824 */ /* 0x000fe200078e0251 */
[----:B------:R-:W-:Y:S02]  /*17b0*/  LEA.HI.X.SX32 R207, R87, R2, 0x1, P2 ;  /* 0x0000000257cf7211 */ /* 0x000fe400010f0eff */
[-C--:B------:R-:W-:Y:S01]  /*17c0*/  IADD3 R136, P2, PT, R75, R216.reuse, RZ ;  /* 0x000000d84b887210 */ /* 0x080fe20007f5e0ff */
[----:B------:R-:W-:Y:S01]  /*17d0*/  IMAD R83, R3, 0x2, R73 ;  /* 0x0000000203537824 */ /* 0x000fe200078e0249 */
[----:B------:R-:W-:Y:S02]  /*17e0*/  IADD3 R204, P3, PT, R77, R216, RZ ;  /* 0x000000d84dcc7210 */ /* 0x000fe40007f7e0ff */
[----:B------:R-:W-:Y:S01]  /*17f0*/  LEA.HI.X.SX32 R137, R75, R2, 0x1, P2 ;  /* 0x000000024b897211 */ /* 0x000fe200010f0eff */
[----:B------:R-:W-:Y:S01]  /*1800*/  IMAD R75, R3, 0x2, R83 ;  /* 0x00000002034b7824 */ /* 0x000fe200078e0253 */
[----:B------:R-:W-:-:S02]  /*1810*/  IADD3 R138, P1, PT, R85, R216, RZ ;  /* 0x000000d8558a7210 */ /* 0x000fc40007f3e0ff */
[-C--:B------:R-:W-:Y:S01]  /*1820*/  LEA.HI.X.SX32 R205, R77, R2.reuse, 0x1, P3 ;  /* 0x000000024dcd7211 */ /* 0x080fe200018f0eff */
[----:B------:R-:W-:Y:S01]  /*1830*/  IMAD R77, R3, 0x2, R75 ;  /* 0x00000002034d7824 */ /* 0x000fe200078e024b */
[----:B------:R-:W-:-:S03]  /*1840*/  LEA.HI.X.SX32 R139, R85, R2, 0x1, P1 ;  /* 0x00000002558b7211 */ /* 0x000fc600008f0eff */
[----:B------:R-:W-:Y:S01]  /*1850*/  IMAD R85, R3, 0x2, R77 ;  /* 0x0000000203557824 */ /* 0x000fe200078e024d */
[----:B------:R-:W-:-:S03]  /*1860*/  IADD3 R158, P1, PT, R89, R216, RZ ;  /* 0x000000d8599e7210 */ /* 0x000fc60007f3e0ff */
[----:B------:R-:W-:Y:S01]  /*1870*/  IMAD R87, R3, 0x2, R85 ;  /* 0x0000000203577824 */ /* 0x000fe200078e0255 */
[----:B------:R-:W-:Y:S02]  /*1880*/  LEA.HI.X.SX32 R159, R89, R2, 0x1, P1 ;  /* 0x00000002599f7211 */ /* 0x000fe400008f0eff */
[-C--:B------:R-:W-:Y:S01]  /*1890*/  IADD3 R180, P1, PT, R91, R216.reuse, RZ ;  /* 0x000000d85bb47210 */ /* 0x080fe20007f3e0ff */
[----:B------:R-:W-:Y:S01]  /*18a0*/  IMAD R89, R3, 0x2, R87 ;  /* 0x0000000203597824 */ /* 0x000fe200078e0257 */
[-C--:B------:R-:W-:Y:S02]  /*18b0*/  IADD3 R134, P3, PT, R95, R216.reuse, RZ ;  /* 0x000000d85f867210 */ /* 0x080fe40007f7e0ff */
[----:B------:R-:W-:Y:S02]  /*18c0*/  IADD3 R156, P2, PT, R93, R216, RZ ;  /* 0x000000d85d9c7210 */ /* 0x000fe40007f5e0ff */
[-C--:B------:R-:W-:Y:S01]  /*18d0*/  LEA.HI.X.SX32 R181, R91, R2.reuse, 0x1, P1 ;  /* 0x000000025bb57211 */ /* 0x080fe200008f0eff */
[----:B------:R-:W-:Y:S01]  /*18e0*/  IMAD R91, R3, 0x2, R89 ;  /* 0x00000002035b7824 */ /* 0x000fe200078e0259 */
[----:B------:R-:W-:-:S02]  /*18f0*/  LEA.HI.X.SX32 R135, R95, R2, 0x1, P3 ;  /* 0x000000025f877211 */ /* 0x000fc400018f0eff */
[----:B------:R-:W-:Y:S02]  /*1900*/  IADD3 R154, P3, PT, R101, R216, RZ ;  /* 0x000000d8659a7210 */ /* 0x000fe40007f7e0ff */
[----:B------:R-:W-:Y:S01]  /*1910*/  LEA.HI.X.SX32 R157, R93, R2, 0x1, P2 ;  /* 0x000000025d9d7211 */ /* 0x000fe200010f0eff */
[----:B------:R-:W-:Y:S01]  /*1920*/  IMAD R93, R3, 0x2, R91 ;  /* 0x00000002035d7824 */ /* 0x000fe200078e025b */
[----:B------:R-:W-:Y:S02]  /*1930*/  IADD3 R178, P2, PT, R99, R216, RZ ;  /* 0x000000d863b27210 */ /* 0x000fe40007f5e0ff */
[----:B------:R-:W-:Y:S02]  /*1940*/  LEA.HI.X.SX32 R155, R101, R2, 0x1, P3 ;  /* 0x00000002659b7211 */ /* 0x000fe400018f0eff */
[-C--:B------:R-:W-:Y:S02]  /*1950*/  IADD3 R176, P3, PT, R107, R216.reuse, RZ ;  /* 0x000000d86bb07210 */ /* 0x080fe40007f7e0ff */
[----:B------:R-:W-:Y:S01]  /*1960*/  IADD3 R202, P1, PT, R97, R216, RZ ;  /* 0x000000d861ca7210 */ /* 0x000fe20007f3e0ff */
[----:B------:R-:W-:Y:S01]  /*1970*/  IMAD R95, R3, 0x2, R93 ;  /* 0x00000002035f7824 */ /* 0x000fe200078e025d */
[----:B------:R-:W-:-:S02]  /*1980*/  LEA.HI.X.SX32 R179, R99, R2, 0x1, P2 ;  /* 0x0000000263b37211 */ /* 0x000fc400010f0eff */
[----:B------:R-:W-:Y:S02]  /*1990*/  IADD3 R200, P2, PT, R105, R216, RZ ;  /* 0x000000d869c87210 */ /* 0x000fe40007f5e0ff */
[-C--:B------:R-:W-:Y:S02]  /*19a0*/  LEA.HI.X.SX32 R177, R107, R2.reuse, 0x1, P3 ;  /* 0x000000026bb17211 */ /* 0x080fe400018f0eff */
[----:B------:R-:W-:Y:S02]  /*19b0*/  LEA.HI.X.SX32 R203, R97, R2, 0x1, P1 ;  /* 0x0000000261cb7211 */ /* 0x000fe400008f0eff */
[-C--:B------:R-:W-:Y:S01]  /*19c0*/  IADD3 R198, P3, PT, R113, R216.reuse, RZ ;  /* 0x000000d871c67210 */ /* 0x080fe20007f7e0ff */
[----:B------:R-:W-:Y:S01]  /*19d0*/  IMAD R97, R3, 0x2, R95 ;  /* 0x0000000203617824 */ /* 0x000fe200078e025f */
[----:B------:R-:W-:Y:S02]  /*19e0*/  IADD3 R132, P1, PT, R103, R216, RZ ;  /* 0x000000d867847210 */ /* 0x000fe40007f3e0ff */
[----:B------:R-:W-:-:S02]  /*19f0*/  LEA.HI.X.SX32 R201, R105, R2, 0x1, P2 ;  /* 0x0000000269c97211 */ /* 0x000fc400010f0eff */
[----:B------:R-:W-:Y:S02]  /*1a00*/  IADD3 R130, P2, PT, R111, R216, RZ ;  /* 0x000000d86f827210 */ /* 0x000fe40007f5e0ff */
[-C--:B------:R-:W-:Y:S01]  /*1a10*/  LEA.HI.X.SX32 R199, R113, R2.reuse, 0x1, P3 ;  /* 0x0000000271c77211 */ /* 0x080fe200018f0eff */
[----:B------:R-:W-:Y:S01]  /*1a20*/  IMAD R99, R3, 0x2, R97 ;  /* 0x0000000203637824 */ /* 0x000fe200078e0261 */
[----:B------:R-:W-:Y:S02]  /*1a30*/  LEA.HI.X.SX32 R133, R103, R2, 0x1, P1 ;  /* 0x0000000267857211 */ /* 0x000fe400008f0eff */
[-C--:B------:R-:W-:Y:S02]  /*1a40*/  IADD3 R128, P3, PT, R69, R216.reuse, RZ ;  /* 0x000000d845807210 */ /* 0x080fe40007f7e0ff */
[----:B------:R-:W-:Y:S02]  /*1a50*/  IADD3 R152, P1, PT, R109, R216, RZ ;  /* 0x000000d86d987210 */ /* 0x000fe40007f3e0ff */
[----:B------:R-:W-:-:S02]  /*1a60*/  LEA.HI.X.SX32 R131, R111, R2, 0x1, P2 ;  /* 0x000000026f837211 */ /* 0x000fc400010f0eff */
[----:B------:R-:W-:Y:S02]  /*1a70*/  IADD3 R150, P2, PT, R71, R216, RZ ;  /* 0x000000d847967210 */ /* 0x000fe40007f5e0ff */
[-C--:B------:R-:W-:Y:S01]  /*1a80*/  LEA.HI.X.SX32 R129, R69, R2.reuse, 0x1, P3 ;  /* 0x0000000245817211 */ /* 0x080fe200018f0eff */
[----:B------:R-:W-:Y:S01]  /*1a90*/  IMAD R69, R3, 0x2, R99 ;  /* 0x0000000203457824 */ /* 0x000fe200078e0263 */
[----:B------:R-:W-:Y:S02]  /*1aa0*/  LEA.HI.X.SX32 R153, R109, R2, 0x1, P1 ;  /* 0x000000026d997211 */ /* 0x000fe400008f0eff */
[----:B------:R-:W-:Y:S02]  /*1ab0*/  IADD3 R174, P1, PT, R115, R216, RZ ;  /* 0x000000d873ae7210 */ /* 0x000fe40007f3e0ff */
[----:B------:R-:W-:Y:S01]  /*1ac0*/  LEA.HI.X.SX32 R151, R71, R2, 0x1, P2 ;  /* 0x0000000247977211 */ /* 0x000fe200010f0eff */
[----:B------:R-:W-:Y:S01]  /*1ad0*/  IMAD R71, R3, 0x2, R69 ;  /* 0x0000000203477824 */ /* 0x000fe200078e0245 */
[----:B------:R-:W-:-:S02]  /*1ae0*/  IADD3 R172, P2, PT, R79, R216, RZ ;  /* 0x000000d84fac7210 */ /* 0x000fc40007f5e0ff */
[----:B------:R-:W-:Y:S02]  /*1af0*/  LEA.HI.X.SX32 R175, R115, R2, 0x1, P1 ;  /* 0x0000000273af7211 */ /* 0x000fe400008f0eff */
[-C--:B------:R-:W-:Y:S02]  /*1b00*/  IADD3 R196, P1, PT, R117, R216.reuse, RZ ;  /* 0x000000d875c47210 */ /* 0x080fe40007f3e0ff */
[----:B------:R-:W-:Y:S02]  /*1b10*/  IADD3 R148, P3, PT, R81, R216, RZ ;  /* 0x000000d851947210 */ /* 0x000fe40007f7e0ff */
[-C--:B------:R-:W-:Y:S01]  /*1b20*/  LEA.HI.X.SX32 R173, R79, R2.reuse, 0x1, P2 ;  /* 0x000000024fad7211 */ /* 0x080fe200010f0eff */
[----:B------:R-:W-:Y:S01]  /*1b30*/  IMAD R79, R3, 0x2, R71 ;  /* 0x00000002034f7824 */ /* 0x000fe200078e0247 */
[-C--:B------:R-:W-:Y:S02]  /*1b40*/  LEA.HI.X.SX32 R197, R117, R2.reuse, 0x1, P1 ;  /* 0x0000000275c57211 */ /* 0x080fe400008f0eff */
[----:B------:R-:W-:Y:S01]  /*1b50*/  LEA.HI.X.SX32 R149, R81, R2, 0x1, P3 ;  /* 0x0000000251957211 */ /* 0x000fe200018f0eff */
[----:B------:R-:W-:Y:S01]  /*1b60*/  IMAD R81, R3, 0x2, R79 ;  /* 0x0000000203517824 */ /* 0x000fe200078e024f */
[----:B------:R-:W-:-:S02]  /*1b70*/  IADD3 R126, P1, PT, R73, R216, RZ ;  /* 0x000000d8497e7210 */ /* 0x000fc40007f3e0ff */
[----:B------:R-:W-:Y:S02]  /*1b80*/  IADD3 R170, P3, PT, R75, R216, RZ ;  /* 0x000000d84baa7210 */ /* 0x000fe40007f7e0ff */
[-C--:B------:R-:W-:Y:S01]  /*1b90*/  LEA.HI.X.SX32 R127, R73, R2.reuse, 0x1, P1 ;  /* 0x00000002497f7211 */ /* 0x080fe200008f0eff */
[----:B------:R-:W-:Y:S01]  /*1ba0*/  IMAD R73, R3, 0x2, R81 ;  /* 0x0000000203497824 */ /* 0x000fe200078e0251 */
[----:B------:R-:W-:Y:S02]  /*1bb0*/  LEA.HI.X.SX32 R171, R75, R2, 0x1, P3 ;  /* 0x000000024bab7211 */ /* 0x000fe400018f0eff */
[-C--:B------:R-:W-:Y:S01]  /*1bc0*/  IADD3 R146, P1, PT, R77, R216.reuse, RZ ;  /* 0x000000d84d927210 */ /* 0x080fe20007f3e0ff */
[----:B------:R-:W-:Y:S01]  /*1bd0*/  IMAD R75, R3, 0x2, R73 ;  /* 0x00000002034b7824 */ /* 0x000fe200078e0249 */
[----:B------:R-:W-:Y:S02]  /*1be0*/  IADD3 R194, P2, PT, R83, R216, RZ ;  /* 0x000000d853c27210 */ /* 0x000fe40007f5e0ff */
[-C--:B------:R-:W-:Y:S01]  /*1bf0*/  LEA.HI.X.SX32 R147, R77, R2.reuse, 0x1, P1 ;  /* 0x000000024d937211 */ /* 0x080fe200008f0eff */
[----:B------:R-:W-:Y:S01]  /*1c00*/  IMAD R77, R3, 0x2, R75 ;  /* 0x00000002034d7824 */ /* 0x000fe200078e024b */
[----:B------:R-:W-:-:S02]  /*1c10*/  LEA.HI.X.SX32 R195, R83, R2, 0x1, P2 ;  /* 0x0000000253c37211 */ /* 0x000fc400010f0eff */
[-C--:B------:R-:W-:Y:S01]  /*1c20*/  IADD3 R124, P2, PT, R85, R216.reuse, RZ ;  /* 0x000000d8557c7210 */ /* 0x080fe20007f5e0ff */
[----:B------:R-:W-:Y:S01]  /*1c30*/  IMAD R83, R3, 0x2, R77 ;  /* 0x0000000203537824 */ /* 0x000fe200078e024d */
[----:B------:R-:W-:Y:S02]  /*1c40*/  IADD3 R192, P3, PT, R87, R216, RZ ;  /* 0x000000d857c07210 */ /* 0x000fe40007f7e0ff */
[----:B------:R-:W-:Y:S01]  /*1c50*/  LEA.HI.X.SX32 R125, R85, R2, 0x1, P2 ;  /* 0x00000002557d7211 */ /* 0x000fe200010f0eff */
[----:B------:R-:W-:Y:S01]  /*1c60*/  IMAD R85, R3, 0x2, R83 ;  /* 0x0000000203557824 */ /* 0x000fe200078e0253 */
[----:B------:R-:W-:Y:S02]  /*1c70*/  IADD3 R168, P1, PT, R89, R216, RZ ;  /* 0x000000d859a87210 */ /* 0x000fe40007f3e0ff */
[----:B------:R-:W-:Y:S01]  /*1c80*/  LEA.HI.X.SX32 R193, R87, R2, 0x1, P3 ;  /* 0x0000000257c17211 */ /* 0x000fe200018f0eff */
[----:B------:R-:W-:Y:S01]  /*1c90*/  IMAD R87, R3, 0x2, R85 ;  /* 0x0000000203577824 */ /* 0x000fe200078e0255 */
[----:B------:R-:W-:-:S02]  /*1ca0*/  IADD3 R144, P2, PT, R91, R216, RZ ;  /* 0x000000d85b907210 */ /* 0x000fc40007f5e0ff */
[----:B------:R-:W-:Y:S02]  /*1cb0*/  LEA.HI.X.SX32 R169, R89, R2, 0x1, P1 ;  /* 0x0000000259a97211 */ /* 0x000fe400008f0eff */
[-C--:B------:R-:W-:Y:S01]  /*1cc0*/  IADD3 R190, P1, PT, R95, R216.reuse, RZ ;  /* 0x000000d85fbe7210 */ /* 0x080fe20007f3e0ff */
[----:B------:R-:W-:Y:S01]  /*1cd0*/  IMAD R89, R3, 0x2, R87 ;  /* 0x0000000203597824 */ /* 0x000fe200078e0257 */
[----:B------:R-:W-:Y:S01]  /*1ce0*/  IADD3 R122, P3, PT, R93, R216, RZ ;  /* 0x000000d85d7a7210 */ /* 0x000fe20007f7e0ff */
[----:B------:R0:W-:Y:S01]  /*1cf0*/  STL.64 [R1+0x168], R208 ;  /* 0x000168d001007387 */ /* 0x0001e20000100a00 */
[----:B------:R-:W-:Y:S02]  /*1d00*/  LEA.HI.X.SX32 R145, R91, R2, 0x1, P2 ;  /* 0x000000025b917211 */ /* 0x000fe400010f0eff */
[----:B------:R-:W-:Y:S01]  /*1d10*/  IADD3 R166, P2, PT, R97, R216, RZ ;  /* 0x000000d861a67210 */ /* 0x000fe20007f5e0ff */
[----:B------:R0:W-:Y:S01]  /*1d20*/  STL.64 [R1+0x160], R184 ;  /* 0x000160b801007387 */ /* 0x0001e20000100a00 */
[----:B------:R-:W-:Y:S01]  /*1d30*/  LEA.HI.X.SX32 R191, R95, R2, 0x1, P1 ;  /* 0x000000025fbf7211 */ /* 0x000fe200008f0eff */
[----:B------:R-:W-:Y:S01]  /*1d40*/  IMAD R91, R3, 0x2, R89 ;  /* 0x00000002035b7824 */ /* 0x000fe200078e0259 */
[----:B------:R-:W-:Y:S01]  /*1d50*/  IADD3 R120, P1, PT, R69, R216, RZ ;  /* 0x000000d845787210 */ /* 0x000fe20007f3e0ff */
[----:B------:R0:W-:Y:S01]  /*1d60*/  STL.64 [R1+0x158], R160 ;  /* 0x000158a001007387 */ /* 0x0001e20000100a00 */
[----:B------:R-:W-:-:S02]  /*1d70*/  LEA.HI.X.SX32 R123, R93, R2, 0x1, P3 ;  /* 0x000000025d7b7211 */ /* 0x000fc400018f0eff */
[----:B------:R-:W-:Y:S01]  /*1d80*/  IADD3 R142, P3, PT, R99, R216, RZ ;  /* 0x000000d8638e7210 */ /* 0x000fe20007f7e0ff */
[----:B------:R0:W-:Y:S01]  /*1d90*/  STL.64 [R1+0x150], R138 ;  /* 0x0001508a01007387 */ /* 0x0001e20000100a00 */
[----:B------:R-:W-:Y:S02]  /*1da0*/  LEA.HI.X.SX32 R167, R97, R2, 0x1, P2 ;  /* 0x0000000261a77211 */ /* 0x000fe400010f0eff */
[----:B------:R-:W-:Y:S01]  /*1db0*/  IADD3 R188, P2, PT, R71, R216, RZ ;  /* 0x000000d847bc7210 */ /* 0x000fe20007f5e0ff */
[----:B------:R0:W-:Y:S01]  /*1dc0*/  STL.64 [R1+0x148], R206 ;  /* 0x000148ce01007387 */ /* 0x0001e20000100a00 */
[-C--:B------:R-:W-:Y:S01]  /*1dd0*/  LEA.HI.X.SX32 R121, R69, R2.reuse, 0x1, P1 ;  /* 0x0000000245797211 */ /* 0x080fe200008f0eff */
[----:B------:R-:W-:Y:S02]  /*1de0*/  IMAD R69, R3, 0x2, R91 ;  /* 0x0000000203457824 */ /* 0x000fe400078e025b */
[----:B------:R0:W-:Y:S01]  /*1df0*/  STL.64 [R1+0x140], R182 ;  /* 0x000140b601007387 */ /* 0x0001e20000100a00 */
[----:B------:R-:W-:-:S03]  /*1e00*/  LEA.HI.X.SX32 R143, R99, R2, 0x1, P3 ;  /* 0x00000002638f7211 */ /* 0x000fc600018f0eff */
[----:B------:R0:W-:Y:S01]  /*1e10*/  STL.64 [R1+0x138], R158 ;  /* 0x0001389e01007387 */ /* 0x0001e20000100a00 */
[----:B------:R-:W-:-:S03]  /*1e20*/  IADD3 R164, P3, PT, R79, R216, RZ ;  /* 0x000000d84fa47210 */ /* 0x000fc60007f7e0ff */
[----:B------:R0:W-:Y:S01]  /*1e30*/  STL.64 [R1+0x128], R204 ;  /* 0x000128cc01007387 */ /* 0x0001e20000100a00 */
[----:B------:R-:W-:-:S03]  /*1e40*/  LEA.HI.X.SX32 R189, R71, R2, 0x1, P2 ;  /* 0x0000000247bd7211 */ /* 0x000fc600010f0eff */
[----:B------:R0:W-:Y:S01]  /*1e50*/  STL.64 [R1+0x130], R136 ;  /* 0x0001308801007387 */ /* 0x0001e20000100a00 */
[----:B------:R-:W-:Y:S01]  /*1e60*/  IADD3 R118, P2, PT, R73, R216, RZ ;  /* 0x000000d849767210 */ /* 0x000fe20007f5e0ff */
[----:B------:R-:W-:Y:S02]  /*1e70*/  IMAD R71, R3, 0x2, R69 ;  /* 0x0000000203477824 */ /* 0x000fe400078e0245 */
[----:B------:R0:W-:Y:S01]  /*1e80*/  STL.64 [R1+0x120], R180 ;  /* 0x000120b401007387 */ /* 0x0001e20000100a00 */
[----:B------:R-:W-:-:S03]  /*1e90*/  LEA.HI.X.SX32 R165, R79, R2, 0x1, P3 ;  /* 0x000000024fa57211 */ /* 0x000fc600018f0eff */
[----:B------:R0:W-:Y:S01]  /*1ea0*/  STL.64 [R1+0x118], R156 ;  /* 0x0001189c01007387 */ /* 0x0001e20000100a00 */
[----:B------:R-:W-:-:S03]  /*1eb0*/  IADD3 R140, P1, PT, R81, R216, RZ ;  /* 0x000000d8518c7210 */ /* 0x000fc60007f3e0ff */
[----:B------:R0:W-:Y:S01]  /*1ec0*/  STL.64 [R1+0x110], R134 ;  /* 0x0001108601007387 */ /* 0x0001e20000100a00 */
[----:B------:R-:W-:-:S03]  /*1ed0*/  IADD3 R186, P3, PT, R75, R216, RZ ;  /* 0x000000d84bba7210 */ /* 0x000fc60007f7e0ff */
[----:B------:R0:W-:Y:S01]  /*1ee0*/  STL.64 [R1+0x108], R202 ;  /* 0x000108ca01007387 */ /* 0x0001e20000100a00 */
[-C--:B------:R-:W-:Y:S01]  /*1ef0*/  LEA.HI.X.SX32 R119, R73, R2.reuse, 0x1, P2 ;  /* 0x0000000249777211 */ /* 0x080fe200010f0eff */
[----:B------:R-:W-:Y:S02]  /*1f00*/  IMAD R73, R3, 0x2, R71 ;  /* 0x0000000203497824 */ /* 0x000fe400078e0247 */
[----:B------:R0:W-:Y:S01]  /*1f10*/  STL.64 [R1+0x100], R178 ;  /* 0x000100b201007387 */ /* 0x0001e20000100a00 */
[----:B------:R-:W-:-:S03]  /*1f20*/  LEA.HI.X.SX32 R141, R81, R2, 0x1, P1 ;  /* 0x00000002518d7211 */ /* 0x000fc600008f0eff */
[----:B------:R0:W-:Y:S01]  /*1f30*/  STL.64 [R1+0xf8], R154 ;  /* 0x0000f89a01007387 */ /* 0x0001e20000100a00 */
[----:B------:R-:W-:-:S03]  /*1f40*/  LEA.HI.X.SX32 R187, R75, R2, 0x1, P3 ;  /* 0x000000024bbb7211 */ /* 0x000fc600018f0eff */
[----:B------:R0:W-:Y:S01]  /*1f50*/  STL.64 [R1+0xf0], R132 ;  /* 0x0000f08401007387 */ /* 0x0001e20000100a00 */
[----:B------:R-:W-:-:S03]  /*1f60*/  IADD3 R162, P1, PT, R77, R216, RZ ;  /* 0x000000d84da27210 */ /* 0x000fc60007f3e0ff */
[----:B------:R0:W-:Y:S01]  /*1f70*/  STL.64 [R1+0xe8], R200 ;  /* 0x0000e8c801007387 */ /* 0x0001e20000100a00 */
[----:B------:R-:W-:-:S03]  /*1f80*/  IMAD R75, R3, 0x2, R73 ;  /* 0x00000002034b7824 */ /* 0x000fc600078e0249 */
[----:B------:R0:W-:Y:S04]  /*1f90*/  STL.64 [R1+0xe0], R176 ;  /* 0x0000e0b001007387 */ /* 0x0001e80000100a00 */
[----:B------:R0:W-:Y:S01]  /*1fa0*/  STL.64 [R1+0xd8], R152 ;  /* 0x0000d89801007387 */ /* 0x0001e20000100a00 */
[----:B------:R-:W-:-:S03]  /*1fb0*/  LEA.HI.X.SX32 R163, R77, R2, 0x1, P1 ;  /* 0x000000024da37211 */ /* 0x000fc600008f0eff */
[----:B------:R0:W-:Y:S01]  /*1fc0*/  STL.64 [R1+0xc8], R198 ;  /* 0x0000c8c601007387 */ /* 0x0001e20000100a00 */
[----:B------:R-:W-:-:S03]  /*1fd0*/  IMAD R77, R3, 0x2, R75 ;  /* 0x00000002034d7824 */ /* 0x000fc600078e024b */
[----:B------:R0:W-:Y:S04]  /*1fe0*/  STL.64 [R1+0xd0], R130 ;  /* 0x0000d08201007387 */ /* 0x0001e80000100a00 */
[----:B------:R0:W-:Y:S04]  /*1ff0*/  STL.64 [R1+0xc0], R174 ;  /* 0x0000c0ae01007387 */ /* 0x0001e80000100a00 */
[----:B------:R0:W-:Y:S04]  /*2000*/  STL.64 [R1+0xb8], R150 ;  /* 0x0000b89601007387 */ /* 0x0001e80000100a00 */
[----:B------:R0:W-:Y:S01]  /*2010*/  STL.64 [R1+0xb0], R128 ;  /* 0x0000b08001007387 */ /* 0x0001e20000100a00 */
[----:B------:R-:W-:-:S03]  /*2020*/  IMAD R79, R3, 0x2, R77 ;  /* 0x00000002034f7824 */ /* 0x000fc600078e024d */
[----:B------:R0:W-:Y:S01]  /*2030*/  STL.64 [R1+0xa8], R196 ;  /* 0x0000a8c401007387 */ /* 0x0001e20000100a00 */
[----:B------:R-:W-:-:S03]  /*2040*/  IADD3 R250, P2, PT, R83, R216, RZ ;  /* 0x000000d853fa7210 */ /* 0x000fc60007f5e0ff */
[----:B------:R0:W-:Y:S01]  /*2050*/  STL.64 [R1+0xa0], R172 ;  /* 0x0000a0ac01007387 */ /* 0x0001e20000100a00 */
[----:B------:R-:W-:-:S03]  /*2060*/  IADD3 R246, P1, PT, R87, R216, RZ ;  /* 0x000000d857f67210 */ /* 0x000fc60007f3e0ff */
[----:B------:R0:W-:Y:S01]  /*2070*/  STL.64 [R1+0x98], R148 ;  /* 0x0000989401007387 */ /* 0x0001e20000100a00 */
[----:B------:R-:W-:-:S03]  /*2080*/  IADD3 R248, P3, PT, R85, R216, RZ ;  /* 0x000000d855f87210 */ /* 0x000fc60007f7e0ff */
[----:B------:R0:W-:Y:S01]  /*2090*/  STL.64 [R1+0x90], R126 ;  /* 0x0000907e01007387 */ /* 0x0001e20000100a00 */
[----:B------:R-:W-:-:S03]  /*20a0*/  IMAD R81, R3, 0x2, R79 ;  /* 0x0000000203517824 */ /* 0x000fc600078e024f */
[----:B------:R0:W-:Y:S01]  /*20b0*/  STL.64 [R1+0x88], R194 ;  /* 0x000088c201007387 */ /* 0x0001e20000100a00 */
[----:B------:R-:W-:-:S03]  /*20c0*/  LEA.HI.X.SX32 R251, R83, R2, 0x1, P2 ;  /* 0x0000000253fb7211 */ /* 0x000fc600010f0eff */
[----:B------:R0:W-:Y:S01]  /*20d0*/  STL.64 [R1+0x80], R170 ;  /* 0x000080aa01007387 */ /* 0x0001e20000100a00 */
[----:B------:R-:W-:-:S03]  /*20e0*/  IADD3 R244, P2, PT, R89, R216, RZ ;  /* 0x000000d859f47210 */ /* 0x000fc60007f5e0ff */
[----:B------:R0:W-:Y:S01]  /*20f0*/  STL.64 [R1+0x78], R146 ;  /* 0x0000789201007387 */ /* 0x0001e20000100a00 */
[----:B------:R-:W-:-:S03]  /*2100*/  LEA.HI.X.SX32 R247, R87, R2, 0x1, P1 ;  /* 0x0000000257f77211 */ /* 0x000fc600008f0eff */
[----:B------:R0:W-:Y:S01]  /*2110*/  STL.64 [R1+0x68], R192 ;  /* 0x000068c001007387 */ /* 0x0001e20000100a00 */
[----:B------:R-:W-:-:S03]  /*2120*/  LEA.HI.X.SX32 R249, R85, R2, 0x1, P3 ;  /* 0x0000000255f97211 */ /* 0x000fc600018f0eff */
[----:B------:R0:W-:Y:S01]  /*2130*/  STL.64 [R1+0x70], R124 ;  /* 0x0000707c01007387 */ /* 0x0001e20000100a00 */
[-C--:B------:R-:W-:Y:S01]  /*2140*/  IADD3 R240, P1, PT, R69, R216.reuse, RZ ;  /* 0x000000d845f07210 */ /* 0x080fe20007f3e0ff */
[----:B------:R-:W-:Y:S02]  /*2150*/  IMAD R83, R3, 0x2, R81 ;  /* 0x0000000203537824 */ /* 0x000fe400078e0251 */
[----:B------:R0:W-:Y:S01]  /*2160*/  STL.64 [R1+0x60], R168 ;  /* 0x000060a801007387 */ /* 0x0001e20000100a00 */
[----:B------:R-:W-:-:S03]  /*2170*/  IADD3 R242, P3, PT, R91, R216, RZ ;  /* 0x000000d85bf27210 */ /* 0x000fc60007f7e0ff */
[----:B------:R0:W-:Y:S01]  /*2180*/  STL.64 [R1+0x58], R144 ;  /* 0x0000589001007387 */ /* 0x0001e20000100a00 */
[----:B------:R-:W-:-:S03]  /*2190*/  LEA.HI.X.SX32 R245, R89, R2, 0x1, P2 ;  /* 0x0000000259f57211 */ /* 0x000fc600010f0eff */
        /* <DEDUP_REMOVED lines=12> */
[----:B------:R-:W-:-:S03]  /*2260*/  IMAD R71, R3, 0x2, R69 ;  /* 0x0000000203477824 */ /* 0x000fc600078e0245 */
[----:B------:R0:W-:Y:S01]  /*2270*/  STL.64 [R1+0x20], R164 ;  /* 0x000020a401007387 */ /* 0x0001e20000100a00 */
[----:B------:R-:W-:-:S03]  /*2280*/  LEA.HI.X.SX32 R237, R73, R2, 0x1, P3 ;  /* 0x0000000249ed7211 */ /* 0x000fc600018f0eff */
[----:B------:R0:W-:Y:S01]  /*2290*/  STL.64 [R1+0x18], R140 ;  /* 0x0000188c01007387 */ /* 0x0001e20000100a00 */
[----:B------:R-:W-:-:S03]  /*22a0*/  IADD3 R230, P3, PT, R79, R216, RZ ;  /* 0x000000d84fe67210 */ /* 0x000fc60007f7e0ff */
[----:B------:R0:W-:Y:S01]  /*22b0*/  STL.64 [R1+0x8], R186 ;  /* 0x000008ba01007387 */ /* 0x0001e20000100a00 */
[----:B------:R-:W-:-:S03]  /*22c0*/  IADD3 R234, P1, PT, R75, R216, RZ ;  /* 0x000000d84bea7210 */ /* 0x000fc60007f3e0ff */
[----:B------:R0:W-:Y:S01]  /*22d0*/  STL.64 [R1+0x10], R118 ;  /* 0x0000107601007387 */ /* 0x0001e20000100a00 */
[----:B------:R-:W-:-:S03]  /*22e0*/  IMAD R73, R3, 0x2, R71 ;  /* 0x0000000203497824 */ /* 0x000fc600078e0247 */
[----:B------:R0:W-:Y:S01]  /*22f0*/  STL.64 [R1], R162 ;  /* 0x000000a201007387 */ /* 0x0001e20000100a00 */
[----:B------:R-:W-:Y:S02]  /*2300*/  IADD3 R232, P2, PT, R77, R216, RZ ;  /* 0x000000d84de87210 */ /* 0x000fe40007f5e0ff */
[-C--:B------:R-:W-:Y:S02]  /*2310*/  LEA.HI.X.SX32 R231, R79, R2.reuse, 0x1, P3 ;  /* 0x000000024fe77211 */ /* 0x080fe400018f0eff */
[----:B------:R-:W-:Y:S01]  /*2320*/  LEA.HI.X.SX32 R235, R75, R2, 0x1, P1 ;  /* 0x000000024beb7211 */ /* 0x000fe200008f0eff */
[----:B------:R-:W-:Y:S01]  /*2330*/  IMAD R75, R3, 0x2, R73 ;  /* 0x00000002034b7824 */ /* 0x000fe200078e0249 */
[----:B------:R-:W-:Y:S02]  /*2340*/  IADD3 R224, P3, PT, R69, R216, RZ ;  /* 0x000000d845e07210 */ /* 0x000fe40007f7e0ff */
[----:B------:R-:W-:Y:S02]  /*2350*/  SHF.R.S32.HI R74, RZ, 0x7, R86 ;  /* 0x00000007ff4a7819 */ /* 0x000fe40000011456 */
[----:B------:R-:W-:-:S02]  /*2360*/  LEA.HI.X.SX32 R233, R77, R2, 0x1, P2 ;  /* 0x000000024de97211 */ /* 0x000fc400010f0eff */
[-C--:B------:R-:W-:Y:S02]  /*2370*/  IADD3 R228, P1, PT, R81, R216.reuse, RZ ;  /* 0x000000d851e47210 */ /* 0x080fe40007f3e0ff */
[----:B------:R-:W-:Y:S02]  /*2380*/  IADD3 R226, P2, PT, R83, R216, RZ ;  /* 0x000000d853e27210 */ /* 0x000fe40007f5e0ff */
[-C--:B------:R-:W-:Y:S01]  /*2390*/  LEA.HI.X.SX32 R225, R69, R2.reuse, 0x1, P3 ;  /* 0x0000000245e17211 */ /* 0x080fe200018f0eff */
[----:B------:R-:W-:Y:S01]  /*23a0*/  IMAD R69, R3, 0x2, R75 ;  /* 0x0000000203457824 */ /* 0x000fe200078e024b */
[----:B------:R-:W-:Y:S02]  /*23b0*/  SGXT R67, R74, 0x1 ;  /* 0x000000014a43781a */ /* 0x000fe40000000200 */
[-C--:B------:R-:W-:Y:S02]  /*23c0*/  LEA.HI.X.SX32 R229, R81, R2.reuse, 0x1, P1 ;  /* 0x0000000251e57211 */ /* 0x080fe400008f0eff */
[----:B------:R-:W-:-:S02]  /*23d0*/  LEA.HI.X.SX32 R227, R83, R2, 0x1, P2 ;  /* 0x0000000253e37211 */ /* 0x000fc400010f0eff */
[-C--:B------:R-:W-:Y:S02]  /*23e0*/  IADD3 R222, P1, PT, R71, R216.reuse, RZ ;  /* 0x000000d847de7210 */ /* 0x080fe40007f3e0ff */
[-C--:B------:R-:W-:Y:S02]  /*23f0*/  IADD3 R220, P2, PT, R73, R216.reuse, RZ ;  /* 0x000000d849dc7210 */ /* 0x080fe40007f5e0ff */
[-C--:B------:R-:W-:Y:S02]  /*2400*/  IADD3 R218, P3, PT, R75, R216.reuse, RZ ;  /* 0x000000d84bda7210 */ /* 0x080fe40007f7e0ff */
[----:B------:R-:W-:Y:S02]  /*2410*/  IADD3 R216, P4, PT, R69, R216, RZ ;  /* 0x000000d845d87210 */ /* 0x000fe40007f9e0ff */
[----:B------:R-:W-:Y:S02]  /*2420*/  LOP3.LUT R67, R67, 0x90, RZ, 0xc0, !PT ;  /* 0x0000009043437812 */ /* 0x000fe400078ec0ff */
[----:B------:R-:W-:-:S02]  /*2430*/  LEA.HI.X.SX32 R223, R71, R2, 0x1, P1 ;  /* 0x0000000247df7211 */ /* 0x000fc400008f0eff */
[-C--:B------:R-:W-:Y:S02]  /*2440*/  LEA.HI.X.SX32 R221, R73, R2.reuse, 0x1, P2 ;  /* 0x0000000249dd7211 */ /* 0x080fe400010f0eff */
[-C--:B------:R-:W-:Y:S02]  /*2450*/  LEA.HI.X.SX32 R219, R75, R2.reuse, 0x1, P3 ;  /* 0x000000024bdb7211 */ /* 0x080fe400018f0eff */
[----:B------:R-:W-:Y:S02]  /*2460*/  LEA.HI.X.SX32 R217, R69, R2, 0x1, P4 ;  /* 0x0000000245d97211 */ /* 0x000fe400020f0eff */
[----:B------:R-:W-:Y:S01]  /*2470*/  LOP3.LUT R2, R67, 0x7f, R86, 0x78, !PT ;  /* 0x0000007f43027812 */ /* 0x000fe200078e7856 */
[----:B0-----:R-:W-:Y:S06]  /*2480*/  @P0 BRA `(.L_x_5) ;  /* 0x0000000000180947 */ /* 0x001fec0003800000 */
[----:B------:R-:W-:Y:S01]  /*2490*/  ELECT P1, URZ, PT ;  /* 0x0000000000ff782f */ /* 0x000fe20003820000 */
[----:B------:R-:W-:Y:S01]  /*24a0*/  IMAD.MOV.U32 R67, RZ, RZ, 0x1 ;  /* 0x00000001ff437424 */ /* 0x000fe200078e00ff */
[----:B------:R-:W-:Y:S01]  /*24b0*/  UMOV UR4, 0x40 ;  /* 0x0000004000047882 */ /* 0x000fe20000000000 */
[----:B------:R-:W-:Y:S01]  /*24c0*/  UVIRTCOUNT.DEALLOC.SMPOOL 0x80 ;  /* 0x000000800000784c */ /* 0x000fe20000000000 */
[----:B------:R-:W-:-:S09]  /*24d0*/  ULEA UR4, UR6, UR4, 0x18 ;  /* 0x0000000406047291 */ /* 0x000fd2000f8ec0ff */
[----:B------:R0:W-:Y:S03]  /*24e0*/  @P1 STS.U8 [UR4], R67 ;  /* 0x00000043ff001988 */ /* 0x0001e60008000004 */
.L_x_5:
[C---:B------:R-:W-:Y:S01]  /*24f0*/  LOP3.LUT R71, R2.reuse, 0x20, RZ, 0x3c, !PT ;  /* 0x0000002002477812 */ /* 0x040fe200078e3cff */
[----:B-----5:R1:W-:Y:S01]  /*2500*/  STS.U8 [R2+UR14], R5 ;  /* 0x0000000502007988 */ /* 0x0203e2000800000e */
[C---:B------:R-:W-:Y:S01]  /*2510*/  LOP3.LUT R69, R2.reuse, 0x40, RZ, 0x3c, !PT ;  /* 0x0000004002457812 */ /* 0x040fe200078e3cff */
[----:B------:R-:W-:Y:S01]  /*2520*/  USHF.L.U32 UR4, UR8, 0x15, URZ ;  /* 0x0000001508047899 */ /* 0x000fe200080006ff */
[----:B0-----:R-:W-:Y:S01]  /*2530*/  LOP3.LUT R67, R2, 0x60, RZ, 0x3c, !PT ;  /* 0x0000006002437812 */ /* 0x001fe200078e3cff */
[----:B------:R0:W-:Y:S01]  /*2540*/  STS.U8 [R2+UR14+0x400], R7 ;  /* 0x0004000702007988 */ /* 0x0001e2000800000e */
[----:B------:R-:W-:Y:S01]  /*2550*/  ULOP3.LUT UR19, UR8, 0x4, URZ, 0xc0, !UPT ;  /* 0x0000000408137892 */ /* 0x000fe2000f8ec0ff */
[----:B------:R-:W-:Y:S01]  /*2560*/  LOP3.LUT P1, RZ, R86, 0xff, RZ, 0xc0, !PT ;  /* 0x000000ff56ff7812 */ /* 0x000fe2000782c0ff */
[----:B------:R-:W-:Y:S01]  /*2570*/  ULOP3.LUT UR6, UR4, 0x600000, URZ, 0xc0, !UPT ;  /* 0x0060000004067892 */ /* 0x000fe2000f8ec0ff */
[----:B------:R2:W-:Y:S01]  /*2580*/  STS.U8 [R2+UR14+0x800], R11 ;  /* 0x0008000b02007988 */ /* 0x0005e2000800000e */
[----:B------:R-:W-:Y:S01]  /*2590*/  UMOV UR5, 0x1 ;  /* 0x0000000100057882 */ /* 0x000fe20000000000 */
[----:B------:R-:W-:Y:S01]  /*25a0*/  UIADD3 UR17, UPT, UPT, UR14, 0x14000, URZ ;  /* 0x000140000e117890 */ /* 0x000fe2000fffe0ff */
[----:B-1----:R-:W-:Y:S01]  /*25b0*/  PRMT R5, RZ, 0x7610, R5 ;  /* 0x00007610ff057816 */ /* 0x002fe20000000005 */
[----:B------:R1:W-:Y:S01]  /*25c0*/  STS.U8 [R2+UR14+0xc00], R15 ;  /* 0x000c000f02007988 */ /* 0x0003e2000800000e */
[----:B------:R-:W-:Y:S01]  /*25d0*/  UIADD3 UR16, UPT, UPT, UR15, UR6, URZ ;  /* 0x000000060f107290 */ /* 0x000fe2000fffe0ff */
[----:B0-----:R-:W-:Y:S01]  /*25e0*/  PRMT R7, RZ, 0x7610, R7 ;  /* 0x00007610ff077816 */ /* 0x001fe20000000007 */
[----:B------:R-:W0:Y:S01]  /*25f0*/  LDCU UR7, c[0x0][0x3f0] ;  /* 0x00007e00ff0777ac */ /* 0x000e220008000800 */
[----:B------:R3:W-:Y:S01]  /*2600*/  STS.U8 [R2+UR14+0x1000], R19 ;  /* 0x0010001302007988 */ /* 0x0007e2000800000e */
[----:B------:R-:W-:-:S03]  /*2610*/  ULEA UR16, UR19, UR16, 0x4 ;  /* 0x0000001013107291 */ /* 0x000fc6000f8e20ff */
[----:B------:R4:W-:Y:S01]  /*2620*/  STS.U8 [R2+UR14+0x1400], R23 ;  /* 0x0014001702007988 */ /* 0x0009e2000800000e */
[----:B------:R-:W-:Y:S01]  /*2630*/  VOTEU.ALL UP0, P1 ;  /* 0x0000000000ff7886 */ /* 0x000fe20000800000 */
[----:B------:R-:W-:Y:S02]  /*2640*/  VOTEU.ALL UP1, P1 ;  /* 0x0000000000ff7886 */ /* 0x000fe40000820000 */
[----:B------:R0:W-:Y:S02]  /*2650*/  STS.U8 [R2+UR14+0x1800], R27 ;  /* 0x0018001b02007988 */ /* 0x0001e4000800000e */
[----:B------:R-:W-:-:S04]  /*2660*/  @!UP0 UIADD3 UR10, UPT, UPT, -UR5, 0x100000, URZ ;  /* 0x00100000050a8890 */ /* 0x000fc8000fffe1ff */
[----:B------:R-:W-:Y:S02]  /*2670*/  @!UP0 USHF.L.U32 UR11, UR10, 0xb, URZ ;  /* 0x0000000b0a0b8899 */ /* 0x000fe400080006ff */
[----:B------:R-:W-:Y:S01]  /*2680*/  @!UP0 USHF.L.U32 UR10, UR10, 0x1, URZ ;  /* 0x000000010a0a8899 */ /* 0x000fe200080006ff */
[----:B------:R1:W-:Y:S04]  /*2690*/  STS.U8 [R2+UR14+0x1c00], R31 ;  /* 0x001c001f02007988 */ /* 0x0003e8000800000e */
[----:B------:R1:W-:Y:S01]  /*26a0*/  STS.U8 [R2+UR14+0x2000], R35 ;  /* 0x0020002302007988 */ /* 0x0003e2000800000e */
[----:B0-----:R-:W-:-:S03]  /*26b0*/  ISETP.LT.AND P2, PT, RZ, UR7, PT ;  /* 0x00000007ff007c0c */ /* 0x001fc6000bf41270 */
[----:B------:R0:W-:Y:S04]  /*26c0*/  STS.U8 [R2+UR14+0x2400], R39 ;  /* 0x0024002702007988 */ /* 0x0001e8000800000e */
[----:B------:R0:W-:Y:S04]  /*26d0*/  STS.U8 [R2+UR14+0x2800], R43 ;  /* 0x0028002b02007988 */ /* 0x0001e8000800000e */
[----:B------:R0:W-:Y:S04]  /*26e0*/  STS.U8 [R2+UR14+0x2c00], R47 ;  /* 0x002c002f02007988 */ /* 0x0001e8000800000e */
[----:B------:R-:W-:Y:S04]  /*26f0*/  STS.U8 [R2+UR14+0x3000], R53 ;  /* 0x0030003502007988 */ /* 0x000fe8000800000e */
        /* <DEDUP_REMOVED lines=49> */
[----:B------:R0:W-:Y:S04]  /*2a10*/  STS.U8 [R67+UR14+0x3b00], R51 ;  /* 0x003b003343007988 */ /* 0x0001e8000800000e */
[----:B------:R0:W-:Y:S01]  /*2a20*/  STS.U8 [R67+UR14+0x3f00], R66 ;  /* 0x003f004243007988 */ /* 0x0001e2000800000e */
[----:B------:R-:W-:Y:S01]  /*2a30*/  STTM.x64 tmem[UR16], RZ ;  /* 0x000000ff000079ed */ /* 0x000fe20008340010 */
[----:B------:R-:W0:Y:S02]  /*2a40*/  FENCE.VIEW.ASYNC.T ;  /* 0x00000000000073c6 */ /* 0x000e240000000200 */
[----:B0-----:R-:W-:Y:S01]  /*2a50*/  BAR.SYNC.DEFER_BLOCKING 0x0 ;  /* 0x0000000000007b1d */ /* 0x001fe20000010000 */
[----:B--2---:R-:W-:-:S02]  /*2a60*/  PRMT R11, RZ, 0x7610, R11 ;  /* 0x00007610ff0b7816 */ /* 0x004fc4000000000b */
[----:B-1----:R-:W-:Y:S02]  /*2a70*/  PRMT R15, RZ, 0x7610, R15 ;  /* 0x00007610ff0f7816 */ /* 0x002fe4000000000f */
[----:B---3--:R-:W-:Y:S01]  /*2a80*/  PRMT R19, RZ, 0x7610, R19 ;  /* 0x00007610ff137816 */ /* 0x008fe20000000013 */
[----:B------:R-:W0:Y:S02]  /*2a90*/  FENCE.VIEW.ASYNC.S ;  /* 0x00000000000073c6 */ /* 0x000e240000000000 */
[----:B0-----:R0:W1:Y:S02]  /*2aa0*/  @!UP1 SYNCS.EXCH.64 URZ, [UR17], UR10 ;  /* 0x0000000a11ff95b2 */ /* 0x0010640008000100 */
[----:B-1----:R-:W-:Y:S01]  /*2ab0*/  BAR.SYNC.DEFER_BLOCKING 0x0 ;  /* 0x0000000000007b1d */ /* 0x002fe20000010000 */
[----:B----4-:R-:W-:Y:S02]  /*2ac0*/  PRMT R23, RZ, 0x7610, R23 ;  /* 0x00007610ff177816 */ /* 0x010fe40000000017 */
[----:B------:R-:W-:-:S02]  /*2ad0*/  PRMT R27, RZ, 0x7610, R27 ;  /* 0x00007610ff1b7816 */ /* 0x000fc4000000001b */
[----:B------:R-:W-:Y:S02]  /*2ae0*/  PRMT R31, RZ, 0x7610, R31 ;  /* 0x00007610ff1f7816 */ /* 0x000fe4000000001f */
[----:B------:R-:W-:Y:S02]  /*2af0*/  PRMT R35, RZ, 0x7610, R35 ;  /* 0x00007610ff237816 */ /* 0x000fe40000000023 */
[----:B------:R-:W-:Y:S02]  /*2b00*/  PRMT R39, RZ, 0x7610, R39 ;  /* 0x00007610ff277816 */ /* 0x000fe40000000027 */
[----:B------:R-:W-:Y:S02]  /*2b10*/  PRMT R43, RZ, 0x7610, R43 ;  /* 0x00007610ff2b7816 */ /* 0x000fe4000000002b */
[----:B------:R-:W-:Y:S02]  /*2b20*/  PRMT R47, RZ, 0x7610, R47 ;  /* 0x00007610ff2f7816 */ /* 0x000fe4000000002f */
[----:B------:R-:W-:-:S02]  /*2b30*/  PRMT R51, RZ, 0x7610, R51 ;  /* 0x00007610ff337816 */ /* 0x000fc40000000033 */
[----:B------:R-:W-:Y:S02]  /*2b40*/  PRMT R55, RZ, 0x7610, R55 ;  /* 0x00007610ff377816 */ /* 0x000fe40000000037 */
[----:B------:R-:W-:Y:S02]  /*2b50*/  PRMT R59, RZ, 0x7610, R59 ;  /* 0x00007610ff3b7816 */ /* 0x000fe4000000003b */
[----:B------:R-:W-:Y:S02]  /*2b60*/  PRMT R63, RZ, 0x7610, R63 ;  /* 0x00007610ff3f7816 */ /* 0x000fe4000000003f */
[----:B------:R-:W-:Y:S01]  /*2b70*/  PRMT R0, RZ, 0x7610, R0 ;  /* 0x00007610ff007816 */ /* 0x000fe20000000000 */
[----:B------:R-:W2:Y:S01]  /*2b80*/  @P2 LDG.E.U8 R5, desc[UR34][R208.64] ;  /* 0x00000022d0052981 */ /* 0x000ea2000c1e1100 */
[----:B------:R-:W-:Y:S02]  /*2b90*/  PRMT R8, RZ, 0x7610, R8 ;  /* 0x00007610ff087816 */ /* 0x000fe40000000008 */
[----:B------:R-:W-:Y:S01]  /*2ba0*/  PRMT R12, RZ, 0x7610, R12 ;  /* 0x00007610ff0c7816 */ /* 0x000fe2000000000c */
[----:B------:R-:W3:Y:S01]  /*2bb0*/  @P2 LDG.E.U8 R7, desc[UR34][R206.64] ;  /* 0x00000022ce072981 */ /* 0x000ee2000c1e1100 */
[----:B------:R-:W-:-:S02]  /*2bc0*/  PRMT R16, RZ, 0x7610, R16 ;  /* 0x00007610ff107816 */ /* 0x000fc40000000010 */
[----:B------:R-:W-:Y:S01]  /*2bd0*/  PRMT R20, RZ, 0x7610, R20 ;  /* 0x00007610ff147816 */ /* 0x000fe20000000014 */
[----:B------:R-:W4:Y:S01]  /*2be0*/  @P2 LDG.E.U8 R11, desc[UR34][R204.64] ;  /* 0x00000022cc0b2981 */ /* 0x000f22000c1e1100 */
[----:B------:R-:W-:Y:S02]  /*2bf0*/  PRMT R24, RZ, 0x7610, R24 ;  /* 0x00007610ff187816 */ /* 0x000fe40000000018 */
[----:B------:R-:W-:Y:S01]  /*2c00*/  PRMT R28, RZ, 0x7610, R28 ;  /* 0x00007610ff1c7816 */ /* 0x000fe2000000001c */
[----:B------:R-:W4:Y:S01]  /*2c10*/  @P2 LDG.E.U8 R15, desc[UR34][R202.64] ;  /* 0x00000022ca0f2981 */ /* 0x000f22000c1e1100 */
[----:B------:R-:W-:-:S03]  /*2c20*/  PRMT R32, RZ, 0x7610, R32 ;  /* 0x00007610ff207816 */ /* 0x000fc60000000020 */
[----:B------:R-:W4:Y:S01]  /*2c30*/  @P2 LDG.E.U8 R19, desc[UR34][R200.64] ;  /* 0x00000022c8132981 */ /* 0x000f22000c1e1100 */
[----:B------:R-:W-:-:S03]  /*2c40*/  PRMT R36, RZ, 0x7610, R36 ;  /* 0x00007610ff247816 */ /* 0x000fc60000000024 */
[----:B------:R-:W4:Y:S04]  /*2c50*/  @P2 LDG.E.U8 R23, desc[UR34][R198.64] ;  /* 0x00000022c6172981 */ /* 0x000f28000c1e1100 */
        /* <DEDUP_REMOVED lines=9> */
[----:B------:R-:W4:Y:S01]  /*2cf0*/  @P2 LDG.E.U8 R63, desc[UR34][R222.64] ;  /* 0x00000022de3f2981 */ /* 0x000f22000c1e1100 */
[----:B------:R-:W-:-:S03]  /*2d00*/  PRMT R40, RZ, 0x7610, R40 ;  /* 0x00007610ff287816 */ /* 0x000fc60000000028 */
        /* <DEDUP_REMOVED lines=86> */
[----:B0-----:R-:W-:-:S04]  /*3270*/  @!UP0 UIADD3 UR10, UPT, UPT, -UR5, 0x100000, URZ ;  /* 0x00100000050a8890 */ /* 0x001fc8000fffe1ff */
[----:B------:R-:W-:Y:S02]  /*3280*/  @!UP0 USHF.L.U32 UR11, UR10, 0xb, URZ ;  /* 0x0000000b0a0b8899 */ /* 0x000fe400080006ff */
[----:B------:R-:W-:Y:S01]  /*3290*/  @!UP0 USHF.L.U32 UR10, UR10, 0x1, URZ ;  /* 0x000000010a0a8899 */ /* 0x000fe200080006ff */
[----:B------:R-:W-:Y:S01]  /*32a0*/  VOTEU.ALL UP1, P1 ;  /* 0x0000000000ff7886 */ /* 0x000fe20000820000 */
[----:B------:R-:W-:-:S04]  /*32b0*/  @!UP0 UIADD3 UR4, UPT, UPT, -UR5, 0x100000, URZ ;  /* 0x0010000005048890 */ /* 0x000fc8000fffe1ff */
[----:B------:R-:W-:Y:S02]  /*32c0*/  @!UP0 USHF.L.U32 UR5, UR4, 0xb, URZ ;  /* 0x0000000b04058899 */ /* 0x000fe400080006ff */
[----:B------:R-:W-:Y:S02]  /*32d0*/  @!UP0 USHF.L.U32 UR4, UR4, 0x1, URZ ;  /* 0x0000000104048899 */ /* 0x000fe400080006ff */
[----:B------:R-:W-:Y:S01]  /*32e0*/  UIADD3 UR18, UPT, UPT, UR15, 0x80, URZ ;  /* 0x000000800f127890 */ /* 0x000fe2000fffe0ff */
[----:B------:R-:W-:-:S03]  /*32f0*/  ISETP.EQ.U32.AND P3, PT, RZ, UR8, P2 ;  /* 0x00000008ff007c0c */ /* 0x000fc60009762070 */
[----:B------:R-:W-:-:S04]  /*3300*/  UIADD3 UR6, UPT, UPT, UR6, UR18, URZ ;  /* 0x0000001206067290 */ /* 0x000fc8000fffe0ff */
[----:B------:R-:W-:Y:S01]  /*3310*/  ULEA UR19, UR19, UR6, 0x12 ;  /* 0x0000000613137291 */ /* 0x000fe2000f8e90ff */
[----:B------:R0:W1:Y:S01]  /*3320*/  @!UP1 SYNCS.EXCH.64 URZ, [UR14+0x14008], UR10 ;  /* 0x0140080a0eff95b2 */ /* 0x0000620008000100 */
[----:B------:R-:W-:Y:S01]  /*3330*/  VOTEU.ALL UP1, P1 ;  /* 0x0000000000ff7886 */ /* 0x000fe20000820000 */
[----:B------:R-:W-:Y:S02]  /*3340*/  UIADD3 UR6, UPT, UPT, UR14, 0xc000, URZ ;  /* 0x0000c0000e067890 */ /* 0x000fe4000fffe0ff */
[----:B--2---:R0:W-:Y:S04]  /*3350*/  STS.U8 [R2+UR14+0x8000], R5 ;  /* 0x0080000502007988 */ /* 0x0041e8000800000e */
[----:B---3--:R0:W-:Y:S04]  /*3360*/  STS.U8 [R2+UR14+0x8400], R7 ;  /* 0x0084000702007988 */ /* 0x0081e8000800000e */
[----:B----4-:R0:W-:Y:S04]  /*3370*/  STS.U8 [R2+UR14+0x8800], R11 ;  /* 0x0088000b02007988 */ /* 0x0101e8000800000e */
[----:B------:R0:W-:Y:S04]  /*3380*/  STS.U8 [R2+UR14+0x8c00], R15 ;  /* 0x008c000f02007988 */ /* 0x0001e8000800000e */
        /* <DEDUP_REMOVED lines=59> */
[----:B------:R0:W-:Y:S01]  /*3740*/  STS.U8 [R67+UR14+0xbf00], R66 ;  /* 0x00bf004243007988 */ /* 0x0001e2000800000e */
[----:B-1----:R1:W-:Y:S06]  /*3750*/  MEMBAR.ALL.CTA ;  /* 0x0000000000007992 */ /* 0x0023ec0000008000 */
[----:B-1----:R-:W-:Y:S04]  /*3760*/  FENCE.VIEW.ASYNC.S ;  /* 0x00000000000073c6 */ /* 0x002fe80000000000 */
[----:B------:R-:W1:Y:S02]  /*3770*/  FENCE.VIEW.ASYNC.S ;  /* 0x00000000000073c6 */ /* 0x000e640000000000 */
[----:B-1----:R0:W1:Y:S02]  /*3780*/  @!UP1 SYNCS.EXCH.64 URZ, [UR14+0xc000], UR4 ;  /* 0x00c000040eff95b2 */ /* 0x0020640008000100 */
[----:B-1----:R-:W-:Y:S06]  /*3790*/  BAR.SYNC.DEFER_BLOCKING 0x0 ;  /* 0x0000000000007b1d */ /* 0x002fec0000010000 */
[----:B0-----:R-:W-:Y:S05]  /*37a0*/  @!P3 BRA `(.L_x_6) ;  /* 0x000000000084b947 */ /* 0x001fea0003800000 */
[----:B------:R-:W-:Y:S02]  /*37b0*/  UIADD3 UR4, UPT, UPT, UR14, 0x8000, URZ ;  /* 0x000080000e047890 */ /* 0x000fe4000fffe0ff */
[----:B------:R-:W-:Y:S02]  /*37c0*/  USHF.R.U32.HI UR10, URZ, 0x4, UR14 ;  /* 0x00000004ff0a7899 */ /* 0x000fe4000801160e */
[----:B------:R-:W-:Y:S02]  /*37d0*/  USHF.R.U32.HI UR4, URZ, 0x4, UR4 ;  /* 0x00000004ff047899 */ /* 0x000fe40008011604 */
[----:B------:R-:W-:Y:S02]  /*37e0*/  USGXT.U32 UR10, UR10, 0xe ;  /* 0x0000000e0a0a789a */ /* 0x000fe40008000000 */
[----:B------:R-:W-:Y:S02]  /*37f0*/  USGXT.U32 UR12, UR4, 0xe ;  /* 0x0000000e040c789a */ /* 0x000fe40008000000 */
[----:B------:R-:W-:-:S02]  /*3800*/  UIADD3 UR28, UP1, UPT, UR10, 0x100, URZ ;  /* 0x000001000a1c7890 */ /* 0x000fc4000ff3e0ff */
[----:B------:R-:W-:Y:S01]  /*3810*/  UIADD3 UR30, UP2, UPT, UR12, 0x2, URZ ;  /* 0x000000020c1e7890 */ /* 0x000fe2000ff5e0ff */
[----:B------:R-:W-:Y:S01]  /*3820*/  UMOV UR4, URZ ;  /* 0x000000ff00047c82 */ /* 0x000fe20008000000 */
[----:B------:R-:W-:Y:S01]  /*3830*/  UMOV UR32, 0x0 ;  /* 0x0000000000207882 */ /* 0x000fe20000000000 */
[----:B------:R-:W-:Y:S02]  /*3840*/  UIADD3.X UR29, UPT, UPT, UR4, 0x40004040, URZ, UP1, !UPT ;  /* 0x40004040041d7890 */ /* 0x000fe40008ffe4ff */
[----:B------:R-:W-:Y:S02]  /*3850*/  UIADD3.X UR31, UPT, UPT, UR4, 0x40004040, URZ, UP2, !UPT ;  /* 0x40004040041f7890 */ /* 0x000fe400097fe4ff */
[----:B------:R-:W-:Y:S02]  /*3860*/  UIADD3.64 UR20, UPT, UPT, UR28, 0x100, URZ ;  /* 0x000001001c147897 */ /* 0x000fe4000fffe0ff */
[----:B------:R-:W-:Y:S02]  /*3870*/  UIADD3.64 UR22, UPT, UPT, UR30, 0x2, URZ ;  /* 0x000000021e167897 */ /* 0x000fe4000fffe0ff */
[----:B------:R-:W-:-:S02]  /*3880*/  UIADD3.64 UR24, UPT, UPT, UR28, 0x200, URZ ;  /* 0x000002001c187897 */ /* 0x000fc4000fffe0ff */
[----:B------:R-:W-:Y:S01]  /*3890*/  UIADD3.64 UR26, UPT, UPT, UR30, 0x4, URZ ;  /* 0x000000041e1a7897 */ /* 0x000fe2000fffe0ff */
[----:B------:R-:W-:Y:S01]  /*38a0*/  UMOV UR33, 0x8208010 ;  /* 0x0820801000217882 */ /* 0x000fe20000000000 */
[----:B------:R-:W-:Y:S01]  /*38b0*/  UMOV UR11, 0x40004040 ;  /* 0x40004040000b7882 */ /* 0x000fe20000000000 */
[----:B------:R-:W-:Y:S01]  /*38c0*/  UMOV UR13, 0x40004040 ;  /* 0x40004040000d7882 */ /* 0x000fe20000000000 */
[----:B------:R-:W-:Y:S01]  /*38d0*/  UMOV UR36, 0x0 ;  /* 0x0000000000247882 */ /* 0x000fe20000000000 */
[----:B------:R-:W-:Y:S01]  /*38e0*/  UMOV UR37, 0x8208010 ;  /* 0x0820801000257882 */ /* 0x000fe20000000000 */
[----:B------:R-:W-:Y:S01]  /*38f0*/  UMOV UR38, 0x0 ;  /* 0x0000000000267882 */ /* 0x000fe20000000000 */
[----:B------:R-:W-:Y:S01]  /*3900*/  UMOV UR39, 0x8208010 ;  /* 0x0820801000277882 */ /* 0x000fe20000000000 */
[----:B------:R-:W-:Y:S01]  /*3910*/  UMOV UR4, UR6 ;  /* 0x0000000600047c82 */ /* 0x000fe20008000000 */
[----:B------:R-:W-:Y:S01]  /*3920*/  UMOV UR5, URZ ;  /* 0x000000ff00057c82 */ /* 0x000fe20008000000 */
[----:B------:R0:W-:Y:S01]  /*3930*/  UTCQMMA gdesc[UR10], gdesc[UR12], tmem[UR18], tmem[UR32], idesc[UR33], !UPT ;  /* 0x00ff200c0a0075ea */ /* 0x0001e2000f800312 */
[----:B------:R-:W-:Y:S01]  /*3940*/  UMOV UR40, 0x0 ;  /* 0x0000000000287882 */ /* 0x000fe20000000000 */
[----:B------:R-:W-:Y:S01]  /*3950*/  UMOV UR41, 0x8208010 ;  /* 0x0820801000297882 */ /* 0x000fe20000000000 */
[----:B------:R0:W-:Y:S01]  /*3960*/  UTCQMMA gdesc[UR28], gdesc[UR30], tmem[UR18], tmem[UR36], idesc[UR37], UPT ;  /* 0x00ff241e1c0075ea */ /* 0x0001e2000b800312 */
[----:B------:R-:W-:Y:S01]  /*3970*/  UMOV UR4, UR4 ;  /* 0x0000000400047c82 */ /* 0x000fe20008000000 */
[----:B------:R0:W-:Y:S01]  /*3980*/  UTCQMMA gdesc[UR20], gdesc[UR22], tmem[UR18], tmem[UR38], idesc[UR39], UPT ;  /* 0x00ff2616140075ea */ /* 0x0001e2000b800312 */
[----:B------:R0:W-:Y:S01]  /*3990*/  UTCQMMA gdesc[UR24], gdesc[UR26], tmem[UR18], tmem[UR40], idesc[UR41], UPT ;  /* 0x00ff281a180075ea */ /* 0x0001e2000b800312 */
[----:B------:R0:W-:Y:S01]  /*39a0*/  UTCBAR [UR4], URZ ;  /* 0x000000ff040073e9 */ /* 0x0001e200080000ff */
[----:B------:R-:W-:Y:S01]  /*39b0*/  NOP ;  /* 0x0000000000007918 */ /* 0x000fe20000000000 */
.L_x_6:
[----:B------:R-:W-:Y:S05]  /*39c0*/  @!P2 BRA `(.L_x_7) ;  /* 0x000000000008a947 */ /* 0x000fea0003800000 */
[----:B------:R-:W1:Y:S02]  /*39d0*/  SYNCS.PHASECHK.TRANS64.TRYWAIT P4, [UR14+0xc000], RZ ;  /* 0x00c000ffff0075a7 */ /* 0x000e64000808110e */
[----:B-1----:R-:W-:Y:S05]  /*39e0*/  @!P4 BRA `(.L_x_8) ;  /* 0x000000c000ecc947 */ /* 0x002fea0003800000 */
.L_x_7:
[----:B------:R-:W-:Y:S06]  /*39f0*/  BAR.SYNC.DEFER_BLOCKING 0x0 ;  /* 0x0000000000007b1d */ /* 0x000fec0000010000 */
[----:B------:R-:W1:Y:S02]  /*3a00*/  LDCU UR5, c[0x0][0x3a8] ;  /* 0x00007500ff0577ac */ /* 0x000e640008000800 */
[----:B------:R-:W2:Y:S01]  /*3a10*/  LDC.64 R74, c[0x0][0x390] ;  /* 0x0000e400ff4a7b82 */ /* 0x000ea20000000a00 */
[----:B------:R-:W-:Y:S01]  /*3a20*/  LDTM.16dp32bit_t0_t15.x64 R4, tmem[UR19] ;  /* 0x00000013000479ee */ /* 0x000fe20008b00000 */
[----:B------:R-:W1:Y:S01]  /*3a30*/  LDTM.16dp32bit_t16_t31.x64 R4, tmem[UR19+0x40] ;  /* 0x00004013000479ee */ /* 0x000e620008b20000 */
[----:B------:R-:W3:Y:S01]  /*3a40*/  S2R R78, SR_TID.X ;  /* 0x00000000004e7919 */ /* 0x000ee20000002100 */
[----:B0-----:R-:W0:Y:S01]  /*3a50*/  LDCU.64 UR32, c[0x0][0x3d0] ;  /* 0x00007a00ff2077ac */ /* 0x001e220008000a00 */
[----:B------:R-:W-:Y:S03]  /*3a60*/  STL [R1+0x25c], R2 ;  /* 0x00025c0201007387 */ /* 0x000fe60000100800 */
[----:B------:R-:W4:Y:S01]  /*3a70*/  LDC R77, c[0x0][0x3d8] ;  /* 0x0000f600ff4d7b82 */ /* 0x000f220000000800 */
[----:B------:R-:W-:Y:S04]  /*3a80*/  STL [R1+0x21c], R251 ;  /* 0x00021cfb01007387 */ /* 0x000fe80000100800 */
[----:B------:R-:W-:Y:S01]  /*3a90*/  STL [R1+0x218], R250 ;  /* 0x000218fa01007387 */ /* 0x000fe20000100800 */
[----:B------:R-:W2:Y:S01]  /*3aa0*/  @!P1 SYNCS.CCTL.IV [UR14+0xc000] ;  /* 0x00c00000ff0099b1 */ /* 0x000ea2000800000e */
[----:B------:R-:W-:-:S02]  /*3ab0*/  NOP ;  /* 0x0000000000007918 */ /* 0x000fc40000000000 */
[----:B------:R2:W-:Y:S01]  /*3ac0*/  STL [R1+0x214], R249 ;  /* 0x000214f901007387 */ /* 0x0005e20000100800 */
[----:B0-----:R-:W-:-:S03]  /*3ad0*/  UIMAD UR32, UR9, UR32, URZ ;  /* 0x00000020092072a4 */ /* 0x001fc6000f8e02ff */
[----:B------:R-:W-:Y:S01]  /*3ae0*/  STL [R1+0x210], R248 ;  /* 0x000210f801007387 */ /* 0x000fe20000100800 */
[----:B-1----:R-:W-:Y:S01]  /*3af0*/  FMUL R0, R4, UR5 ;  /* 0x0000000504007c20 */ /* 0x002fe20008400000 */
[----:B------:R-:W-:Y:S01]  /*3b00*/  FMUL R69, R5, UR5 ;  /* 0x0000000505457c20 */ /* 0x000fe20008400000 */
[----:B------:R-:W-:Y:S01]  /*3b10*/  FMUL R71, R6, UR5 ;  /* 0x0000000506477c20 */ /* 0x000fe20008400000 */
[----:B------:R-:W-:Y:S01]  /*3b20*/  FMUL R72, R7, UR5 ;  /* 0x0000000507487c20 */ /* 0x000fe20008400000 */
[----:B------:R-:W-:Y:S01]  /*3b30*/  FMUL R73, R8, UR5 ;  /* 0x0000000508497c20 */ /* 0x000fe20008400000 */
[----:B------:R-:W-:Y:S01]  /*3b40*/  USHF.R.S32.HI UR4, URZ, 0x1f, UR32 ;  /* 0x0000001fff047899 */ /* 0x000fe20008011420 */
[----:B----4-:R-:W-:Y:S01]  /*3b50*/  IMAD R70, R70, R77, RZ ;  /* 0x0000004d46467224 */ /* 0x010fe200078e02ff */
[----:B------:R-:W-:Y:S01]  /*3b60*/  FMNMX3 R71, R0, R69, R71, !PT ;  /* 0x0000004500477276 */ /* 0x000fe20007800047 */
[----:B------:R-:W-:Y:S01]  /*3b70*/  FMUL R0, R9, UR5 ;  /* 0x0000000509007c20 */ /* 0x000fe20008400000 */
[----:B------:R-:W-:Y:S01]  /*3b80*/  FMUL R69, R10, UR5 ;  /* 0x000000050a457c20 */ /* 0x000fe20008400000 */
[----:B--2---:R-:W-:Y:S01]  /*3b90*/  PRMT R249, RZ, 0x7610, R249 ;  /* 0x00007610fff97816 */ /* 0x004fe200000000f9 */
[----:B------:R-:W-:Y:S01]  /*3ba0*/  STL [R1+0x20c], R247 ;  /* 0x00020cf701007387 */ /* 0x000fe20000100800 */
[----:B------:R-:W-:Y:S01]  /*3bb0*/  FMNMX3 R73, R71, R72, R73, !PT ;  /* 0x0000004847497276 */ /* 0x000fe20007800049 */
[----:B------:R-:W-:Y:S01]  /*3bc0*/  FMUL R71, R11, UR5 ;  /* 0x000000050b477c20 */ /* 0x000fe20008400000 */
[----:B------:R-:W-:Y:S01]  /*3bd0*/  FMUL R72, R12, UR5 ;  /* 0x000000050c487c20 */ /* 0x000fe20008400000 */
        /* <DEDUP_REMOVED lines=110> */
[----:B------:R-:W-:-:S02]  /*42c0*/  FMUL R71, R67, UR5 ;  /* 0x0000000543477c20 */ /* 0x000fc40008400000 */
[----:B------:R-:W-:Y:S01]  /*42d0*/  STL [R1+0x198], R218 ;  /* 0x000198da01007387 */ /* 0x000fe20000100800 */
[----:B------:R-:W-:Y:S01]  /*42e0*/  FMNMX3 R0, R72, R0, R69, !PT ;  /* 0x0000000048007276 */ /* 0x000fe20007800045 */
[----:B------:R-:W-:Y:S01]  /*42f0*/  IMAD R69, R68, UR33, RZ ;  /* 0x0000002144457c24 */ /* 0x000fe2000f8e02ff */
[--C-:B---3--:R-:W-:Y:S01]  /*4300*/  SHF.R.U32.HI R72, RZ, 0x2, R78.reuse ;  /* 0x00000002ff487819 */ /* 0x108fe2000001164e */
[----:B------:R-:W-:Y:S01]  /*4310*/  STL [R1+0x194], R217 ;  /* 0x000194d901007387 */ /* 0x000fe20000100800 */
[----:B------:R-:W-:Y:S02]  /*4320*/  FMNMX R71, R71, R0, !PT ;  /* 0x0000000047477209 */ /* 0x000fe40007800000 */
[----:B------:R-:W-:Y:S01]  /*4330*/  LOP3.LUT R68, R72, 0x38, RZ, 0xc0, !PT ;  /* 0x0000003848447812 */ /* 0x000fe200078ec0ff */
[----:B------:R-:W-:Y:S03]  /*4340*/  STL [R1+0x190], R216 ;  /* 0x000190d801007387 */ /* 0x000fe60000100800 */
[----:B------:R-:W-:Y:S01]  /*4350*/  LOP3.LUT R172, R68, 0x1f, R78, 0xf8, !PT ;  /* 0x0000001f44ac7812 */ /* 0x000fe200078ef84e */
[----:B------:R-:W0:Y:S01]  /*4360*/  SHFL.BFLY PT, R0, R71, 0x10, 0x1f ;  /* 0x0e001f0047007f89 */ /* 0x000e2200000e0000 */
[----:B------:R-:W-:-:S02]  /*4370*/  IADD3 R68, P4, P5, R69, UR32, R74 ;  /* 0x0000002045447c10 */ /* 0x000fc4000fd9e04a */
[----:B------:R-:W-:Y:S01]  /*4380*/  SHF.R.S32.HI R74, RZ, 0x1f, R69 ;  /* 0x0000001fff4a7819 */ /* 0x000fe20000011445 */
[----:B------:R-:W-:Y:S01]  /*4390*/  IMAD.SHL.U32 R172, R172, 0x10, RZ ;  /* 0x00000010acac7824 */ /* 0x000fe200078e00ff */
[----:B------:R1:W-:Y:S02]  /*43a0*/  STL [R1+0x18c], R3 ;  /* 0x00018c0301007387 */ /* 0x0003e40000100800 */
[----:B------:R-:W-:Y:S02]  /*43b0*/  IADD3.X R69, PT, PT, R74, UR4, R75, P4, P5 ;  /* 0x000000044a457c10 */ /* 0x000fe4000a7ea44b */
[----:B------:R-:W-:Y:S01]  /*43c0*/  SHF.R.U32.HI R74, RZ, 0x1, R78 ;  /* 0x00000001ff4a7819 */ /* 0x000fe2000001164e */
[----:B------:R-:W-:Y:S01]  /*43d0*/  STL [R1+0x260], R172 ;  /* 0x000260ac01007387 */ /* 0x000fe20000100800 */
[----:B------:R-:W-:Y:S01]  /*43e0*/  LOP3.LUT R73, R172, 0x1b0, RZ, 0xc0, !PT ;  /* 0x000001b0ac497812 */ /* 0x000fe200078ec0ff */
[----:B------:R-:W2:Y:S01]  /*43f0*/  LDC R78, c[0x0][0x3d8] ;  /* 0x0000f600ff4e7b82 */ /* 0x000ea20000000800 */
[----:B------:R-:W-:-:S02]  /*4400*/  IADD3 R214, P4, PT, R70, R68, RZ ;  /* 0x0000004446d67210 */ /* 0x000fc40007f9e0ff */
[----:B------:R-:W-:Y:S02]  /*4410*/  LOP3.LUT R73, R73, 0x40, R74, 0xf8, !PT ;  /* 0x0000004049497812 */ /* 0x000fe400078ef84a */
[----:B------:R-:W-:-:S03]  /*4420*/  LEA.HI.X.SX32 R215, R70, R69, 0x1, P4 ;  /* 0x0000004546d77211 */ /* 0x000fc600020f0eff */
[----:B------:R-:W-:Y:S01]  /*4430*/  VIADD R75, R73, UR14 ;  /* 0x0000000e494b7c36 */ /* 0x000fe20008000000 */
[----:B0-----:R-:W-:Y:S01]  /*4440*/  FMNMX3 R0, R71, -INF , R0, !PT ;  /* 0xff80000047007876 */ /* 0x001fe20007800000 */
[----:B------:R-:W-:-:S03]  /*4450*/  IMAD R71, R77, 0x2, R70 ;  /* 0x000000024d477824 */ /* 0x000fc600078e0246 */
[----:B------:R-:W-:Y:S01]  /*4460*/  STL [R1+0x174], R75 ;  /* 0x0001744b01007387 */ /* 0x000fe20000100800 */
[----:B------:R-:W-:Y:S01]  /*4470*/  PRMT R239, RZ, 0x7610, R239 ;  /* 0x00007610ffef7816 */ /* 0x000fe200000000ef */
[----:B------:R-:W0:Y:S01]  /*4480*/  LDC R74, c[0x0][0x3d8] ;  /* 0x0000f600ff4a7b82 */ /* 0x000e220000000800 */
[----:B------:R-:W-:Y:S01]  /*4490*/  FADD R72, -R0, -INF ;  /* 0xff80000000487421 */ /* 0x000fe20000000100 */
[----:B------:R-:W-:Y:S01]  /*44a0*/  IMAD R70, R77, 0x2, R71 ;  /* 0x000000024d467824 */ /* 0x000fe200078e0247 */
[CC--:B------:R-:W-:Y:S02]  /*44b0*/  IADD3 R212, P5, PT, R71.reuse, R68.reuse, RZ ;  /* 0x0000004447d47210 */ /* 0x0c0fe40007fbe0ff */
[----:B------:R-:W-:Y:S02]  /*44c0*/  FMUL R72, R72, 1.4426950216293334961 ;  /* 0x3fb8aa3b48487820 */ /* 0x000fe40000400000 */
[----:B------:R-:W-:Y:S01]  /*44d0*/  IADD3 R210, P4, PT, R70, R68, RZ ;  /* 0x0000004446d27210 */ /* 0x000fe20007f9e0ff */
[----:B------:R-:W3:Y:S01]  /*44e0*/  LDC R73, c[0x0][0x3d8] ;  /* 0x0000f600ff497b82 */ /* 0x000ee20000000800 */
[----:B------:R4:W1:Y:S01]  /*44f0*/  MUFU.EX2 R76, R72 ;  /* 0x00000048004c7308 */ /* 0x0008620000000800 */
[----:B------:R-:W-:-:S02]  /*4500*/  LEA.HI.X.SX32 R213, R71, R69, 0x1, P5 ;  /* 0x0000004547d57211 */ /* 0x000fc400028f0eff */
[----:B------:R-:W-:Y:S01]  /*4510*/  LEA.HI.X.SX32 R211, R70, R69, 0x1, P4 ;  /* 0x0000004546d37211 */ /* 0x000fe200020f0eff */
[----:B------:R-:W-:Y:S01]  /*4520*/  STL [R1+0x224], R214 ;  /* 0x000224d601007387 */ /* 0x000fe20000100800 */
[----:B----4-:R-:W-:-:S03]  /*4530*/  PRMT R72, RZ, 0x7610, R72 ;  /* 0x00007610ff487816 */ /* 0x010fc60000000048 */
[----:B-1----:R1:W-:Y:S01]  /*4540*/  STSM.16.M88 [R75+0x8000], R76 ;  /* 0x0080004c4b007844 */ /* 0x0023e20000000000 */
[----:B------:R-:W-:Y:S01]  /*4550*/  BAR.SYNC.DEFER_BLOCKING 0x0 ;  /* 0x0000000000007b1d */ /* 0x000fe20000010000 */
[----:B------:R-:W-:Y:S01]  /*4560*/  IMAD R70, R77, 0x2, R70 ;  /* 0x000000024d467824 */ /* 0x000fe200078e0246 */
[----:B------:R-:W-:Y:S02]  /*4570*/  PRMT R3, RZ, 0x7610, R3 ;  /* 0x00007610ff037816 */ /* 0x000fe40000000003 */
[----:B------:R-:W-:Y:S02]  /*4580*/  PRMT R248, RZ, 0x7610, R248 ;  /* 0x00007610fff87816 */ /* 0x000fe400000000f8 */
[----:B------:R-:W-:Y:S01]  /*4590*/  PRMT R2, RZ, 0x7610, R2 ;  /* 0x00007610ff027816 */ /* 0x000fe20000000002 */
[--C-:B------:R-:W-:Y:S01]  /*45a0*/  FFMA R6, R6, UR5, -R0.reuse ;  /* 0x0000000506067c23 */ /* 0x100fe20008000800 */
[----:B------:R-:W-:Y:S01]  /*45b0*/  STL [R1+0x220], R215 ;  /* 0x000220d701007387 */ /* 0x000fe20000100800 */
[----:B------:R-:W-:Y:S01]  /*45c0*/  FFMA R17, R17, UR5, -R0 ;  /* 0x0000000511117c23 */ /* 0x000fe20008000800 */
[----:B-1----:R-:W1:Y:S08]  /*45d0*/  LDC R76, c[0x0][0x3d8] ;  /* 0x0000f600ff4c7b82 */ /* 0x002e700000000800 */
[----:B------:R-:W4:Y:S01]  /*45e0*/  LDC R75, c[0x0][0x3d8] ;  /* 0x0000f600ff4b7b82 */ /* 0x000f220000000800 */
[----:B------:R-:W2:Y:S01]  /*45f0*/  @P2 LDG.E.U8 R249, desc[UR34][R210.64] ;  /* 0x00000022d2f92981 */ /* 0x000ea2000c1e1100 */
[----:B------:R-:W-:Y:S01]  /*4600*/  IADD3 R208, P4, PT, R70, R68, RZ ;  /* 0x0000004446d07210 */ /* 0x000fe20007f9e0ff */
[----:B------:R-:W-:-:S02]  /*4610*/  IMAD R71, R77, 0x2, R70 ;  /* 0x000000024d477824 */ /* 0x000fc400078e0246 */
[----:B------:R-:W3:Y:S01]  /*4620*/  @P2 LDG.E.U8 R72, desc[UR34][R214.64] ;  /* 0x00000022d6482981 */ /* 0x000ee2000c1e1100 */
[-C--:B------:R-:W-:Y:S01]  /*4630*/  LEA.HI.X.SX32 R209, R70, R69.reuse, 0x1, P4 ;  /* 0x0000004546d17211 */ /* 0x080fe200020f0eff */
[----:B------:R-:W-:Y:S01]  /*4640*/  IMAD R70, R77, 0x2, R71 ;  /* 0x000000024d467824 */ /* 0x000fe200078e0247 */
[CC--:B------:R-:W-:Y:S01]  /*4650*/  IADD3 R206, P4, PT, R71.reuse, R68.reuse, RZ ;  /* 0x0000004447ce7210 */ /* 0x0c0fe20007f9e0ff */
[----:B------:R-:W-:Y:S03]  /*4660*/  STL [R1+0x22c], R212 ;  /* 0x00022cd401007387 */ /* 0x000fe60000100800 */
[----:B------:R-:W-:Y:S01]  /*4670*/  LEA.HI.X.SX32 R207, R71, R69, 0x1, P4 ;  /* 0x0000004547cf7211 */ /* 0x000fe200020f0eff */
[----:B------:R-:W3:Y:S01]  /*4680*/  @P2 LDG.E.U8 R239, desc[UR34][R208.64] ;  /* 0x00000022d0ef2981 */ /* 0x000ee2000c1e1100 */
[----:B------:R-:W-:-:S03]  /*4690*/  IADD3 R204, P4, PT, R70, R68, RZ ;  /* 0x0000004446cc7210 */ /* 0x000fc60007f9e0ff */
[----:B------:R-:W-:Y:S01]  /*46a0*/  STL [R1+0x228], R213 ;  /* 0x000228d501007387 */ /* 0x000fe20000100800 */
[-C--:B------:R-:W-:Y:S01]  /*46b0*/  LEA.HI.X.SX32 R205, R70, R69.reuse, 0x1, P4 ;  /* 0x0000004546cd7211 */ /* 0x080fe200020f0eff */
[----:B------:R-:W-:Y:S02]  /*46c0*/  IMAD R70, R77, 0x2, R70 ;  /* 0x000000024d467824 */ /* 0x000fe400078e0246 */
[----:B------:R-:W3:Y:S03]  /*46d0*/  @P2 LDG.E.U8 R3, desc[UR34][R212.64] ;  /* 0x00000022d4032981 */ /* 0x000ee6000c1e1100 */
[C---:B------:R-:W-:Y:S01]  /*46e0*/  IADD3 R202, P4, PT, R70.reuse, R68, RZ ;  /* 0x0000004446ca7210 */ /* 0x040fe20007f9e0ff */
[----:B------:R-:W3:Y:S03]  /*46f0*/  @P2 LDG.E.U8 R2, desc[UR34][R206.64] ;  /* 0x00000022ce022981 */ /* 0x000ee6000c1e1100 */
[----:B------:R-:W-:-:S05]  /*4700*/  LEA.HI.X.SX32 R203, R70, R69, 0x1, P4 ;  /* 0x0000004546cb7211 */ /* 0x000fca00020f0eff */
[----:B------:R-:W4:Y:S04]  /*4710*/  @P2 LDG.E.U8 R248, desc[UR34][R202.64] ;  /* 0x00000022caf82981 */ /* 0x000f28000c1e1100 */
[----:B--2---:R2:W-:Y:S02]  /*4720*/  STL [R1+0x238], R249 ;  /* 0x000238f901007387 */ /* 0x0045e40000100800 */
[----:B--2---:R-:W-:-:S06]  /*4730*/  PRMT R249, RZ, 0x7610, R249 ;  /* 0x00007610fff97816 */ /* 0x004fcc00000000f9 */
[----:B------:R-:W2:Y:S04]  /*4740*/  @P2 LDG.E.U8 R249, desc[UR34][R204.64] ;  /* 0x00000022ccf92981 */ /* 0x000ea8000c1e1100 */
[----:B------:R-:W-:Y:S04]  /*4750*/  STL [R1+0x234], R210 ;  /* 0x000234d201007387 */ /* 0x000fe80000100800 */
[----:B------:R-:W-:Y:S04]  /*4760*/  STL [R1+0x230], R211 ;  /* 0x000230d301007387 */ /* 0x000fe80000100800 */
[----:B---3--:R-:W-:Y:S04]  /*4770*/  STL [R1+0x244], R239 ;  /* 0x000244ef01007387 */ /* 0x008fe80000100800 */
[----:B------:R-:W-:Y:S04]  /*4780*/  STL [R1+0x240], R208 ;  /* 0x000240d001007387 */ /* 0x000fe80000100800 */
[----:B------:R-:W-:Y:S04]  /*4790*/  STL [R1+0x23c], R209 ;  /* 0x00023cd101007387 */ /* 0x000fe80000100800 */
[----:B------:R3:W-:Y:S04]  /*47a0*/  STL [R1+0x17c], R72 ;  /* 0x00017c4801007387 */ /* 0x0007e80000100800 */
[----:B------:R-:W-:Y:S04]  /*47b0*/  STL [R1+0x24c], R206 ;  /* 0x00024cce01007387 */ /* 0x000fe80000100800 */
[----:B------:R-:W-:Y:S01]  /*47c0*/  STL [R1+0x248], R207 ;  /* 0x000248cf01007387 */ /* 0x000fe20000100800 */
[----:B------:R-:W-:Y:S01]  /*47d0*/  FMUL R6, R6, 1.4426950216293334961 ;  /* 0x3fb8aa3b06067820 */ /* 0x000fe20000400000 */
[----:B------:R-:W-:Y:S01]  /*47e0*/  FMUL R17, R17, 1.4426950216293334961 ;  /* 0x3fb8aa3b11117820 */ /* 0x000fe20000400000 */
[----:B------:R-:W-:Y:S01]  /*47f0*/  IMAD R71, R77, 0x2, R70 ;  /* 0x000000024d477824 */ /* 0x000fe200078e0246 */
[----:B---3--:R-:W3:Y:S02]  /*4800*/  LDC R72, c[0x0][0x3d8] ;  /* 0x0000f600ff487b82 */ /* 0x008ee40000000800 */
[----:B------:R-:W-:Y:S01]  /*4810*/  MUFU.EX2 R222, R17 ;  /* 0x0000001100de7308 */ /* 0x000fe20000000800 */
[----:B0-----:R-:W-:Y:S01]  /*4820*/  IMAD R70, R74, 0x2, R71 ;  /* 0x000000024a467824 */ /* 0x001fe200078e0247 */
[CC--:B------:R-:W-:Y:S01]  /*4830*/  IADD3 R200, P4, PT, R71.reuse, R68.reuse, RZ ;  /* 0x0000004447c87210 */ /* 0x0c0fe20007f9e0ff */
[----:B--2---:R-:W-:Y:S04]  /*4840*/  STL [R1+0x258], R249 ;  /* 0x000258f901007387 */ /* 0x004fe80000100800 */
[----:B------:R-:W-:Y:S04]  /*4850*/  STL [R1+0x254], R204 ;  /* 0x000254cc01007387 */ /* 0x000fe80000100800 */
[----:B------:R-:W-:Y:S04]  /*4860*/  STL [R1+0x180], R3 ;  /* 0x0001800301007387 */ /* 0x000fe80000100800 */
[----:B------:R-:W-:Y:S04]  /*4870*/  STL [R1+0x250], R205 ;  /* 0x000250cd01007387 */ /* 0x000fe80000100800 */
[----:B----4-:R-:W-:Y:S04]  /*4880*/  STL [R1+0x26c], R248 ;  /* 0x00026cf801007387 */ /* 0x010fe80000100800 */
[----:B------:R-:W-:Y:S04]  /*4890*/  STL [R1+0x268], R202 ;  /* 0x000268ca01007387 */ /* 0x000fe80000100800 */
[----:B------:R-:W-:Y:S04]  /*48a0*/  STL [R1+0x264], R203 ;  /* 0x000264cb01007387 */ /* 0x000fe80000100800 */
[----:B------:R0:W-:Y:S02]  /*48b0*/  STL [R1+0x178], R2 ;  /* 0x0001780201007387 */ /* 0x0001e40000100800 */
[----:B0-----:R-:W0:Y:S01]  /*48c0*/  MUFU.EX2 R2, R6 ;  /* 0x0000000600027308 */ /* 0x001e220000000800 */
[----:B------:R-:W-:Y:S01]  /*48d0*/  LEA.HI.X.SX32 R201, R71, R69, 0x1, P4 ;  /* 0x0000004547c97211 */ /* 0x000fe200020f0eff */
[--C-:B------:R-:W-:Y:S01]  /*48e0*/  FFMA R4, R4, UR5, -R0.reuse ;  /* 0x0000000504047c23 */ /* 0x100fe20008000800 */
        /* <DEDUP_REMOVED lines=14> */
[----:B0-----:R0:W-:Y:S01]  /*49d0*/  STL [R1+0x188], R2 ;  /* 0x0001880201007387 */ /* 0x0011e20000100800 */
[--C-:B------:R-:W-:Y:S01]  /*49e0*/  FFMA R21, R21, UR5, -R0.reuse ;  /* 0x0000000515157c23 */ /* 0x100fe20008000800 */
[--C-:B------:R-:W-:Y:S01]  /*49f0*/  FFMA R22, R22, UR5, -R0.reuse ;  /* 0x0000000516167c23 */ /* 0x100fe20008000800 */
[----:B------:R-:W-:Y:S01]  /*4a00*/  FFMA R23, R23, UR5, -R0 ;  /* 0x0000000517177c23 */ /* 0x000fe20008000800 */
[----:B------:R-:W2:Y:S01]  /*4a10*/  LDL.LU R17, [R1+0x188] ;  /* 0x0001880001117983 */ /* 0x000ea20000300800 */
[----:B------:R-:W-:Y:S01]  /*4a20*/  IADD3 R198, P4, PT, R70, R68, RZ ;  /* 0x0000004446c67210 */ /* 0x000fe20007f9e0ff */
[----:B------:R-:W-:-:S02]  /*4a30*/  IMAD R71, R73, 0x2, R70 ;  /* 0x0000000249477824 */ /* 0x000fc400078e0246 */
[--C-:B------:R-:W-:Y:S01]  /*4a40*/  FFMA R24, R24, UR5, -R0.reuse ;  /* 0x0000000518187c23 */ /* 0x100fe20008000800 */
[----:B------:R-:W-:Y:S01]  /*4a50*/  FFMA R25, R25, UR5, -R0 ;  /* 0x0000000519197c23 */ /* 0x000fe20008000800 */
[-C--:B------:R-:W-:Y:S01]  /*4a60*/  LEA.HI.X.SX32 R199, R70, R69.reuse, 0x1, P4 ;  /* 0x0000004546c77211 */ /* 0x080fe200020f0eff */
[----:B-1----:R-:W-:Y:S01]  /*4a70*/  IMAD R73, R76, 0x2, R71 ;  /* 0x000000024c497824 */ /* 0x002fe200078e0247 */
[----:B------:R-:W1:Y:S01]  /*4a80*/  LDC R70, c[0x0][0x3d8] ;  /* 0x0000f600ff467b82 */ /* 0x000e620000000800 */
[C---:B------:R-:W-:Y:S02]  /*4a90*/  IADD3 R196, P4, PT, R71.reuse, R68, RZ ;  /* 0x0000004447c47210 */ /* 0x040fe40007f9e0ff */
[----:B------:R-:W-:Y:S02]  /*4aa0*/  IMAD R77, R78, 0x2, R73 ;  /* 0x000000024e4d7824 */ /* 0x000fe400078e0249 */
[----:B------:R-:W-:-:S03]  /*4ab0*/  LEA.HI.X.SX32 R197, R71, R69, 0x1, P4 ;  /* 0x0000004547c57211 */ /* 0x000fc600020f0eff */
[----:B------:R-:W4:Y:S01]  /*4ac0*/  LDC R71, c[0x0][0x3d8] ;  /* 0x0000f600ff477b82 */ /* 0x000f220000000800 */
[----:B---3--:R-:W-:Y:S01]  /*4ad0*/  IMAD R74, R72, 0x2, R77 ;  /* 0x00000002484a7824 */ /* 0x008fe200078e024d */
[----:B------:R-:W-:-:S06]  /*4ae0*/  IADD3 R194, P4, PT, R73, R68, RZ ;  /* 0x0000004449c27210 */ /* 0x000fcc0007f9e0ff */
[----:B------:R-:W3:Y:S01]  /*4af0*/  LDC R72, c[0x0][0x3d8] ;  /* 0x0000f600ff487b82 */ /* 0x000ee20000000800 */
[----:B------:R-:W-:Y:S01]  /*4b00*/  LEA.HI.X.SX32 R195, R73, R69, 0x1, P4 ;  /* 0x0000004549c37211 */ /* 0x000fe200020f0eff */
[----:B------:R-:W-:Y:S01]  /*4b10*/  IMAD R75, R75, 0x2, R74 ;  /* 0x000000024b4b7824 */ /* 0x000fe200078e024a */
[-C--:B------:R-:W-:Y:S02]  /*4b20*/  IADD3 R192, P4, PT, R77, R68.reuse, RZ ;  /* 0x000000444dc07210 */ /* 0x080fe40007f9e0ff */
[----:B------:R-:W-:-:S03]  /*4b30*/  IADD3 R170, P5, PT, R74, R68, RZ ;  /* 0x000000444aaa7210 */ /* 0x000fc60007fbe0ff */
[----:B------:R-:W0:Y:S01]  /*4b40*/  LDC R73, c[0x0][0x3d8] ;  /* 0x0000f600ff497b82 */ /* 0x000e220000000800 */
[-C--:B------:R-:W-:Y:S01]  /*4b50*/  LEA.HI.X.SX32 R193, R77, R69.reuse, 0x1, P4 ;  /* 0x000000454dc17211 */ /* 0x080fe200020f0eff */
[----:B-1----:R-:W-:Y:S01]  /*4b60*/  IMAD R70, R70, 0x2, R75 ;  /* 0x0000000246467824 */ /* 0x002fe200078e024b */
[----:B------:R-:W-:Y:S02]  /*4b70*/  LEA.HI.X.SX32 R171, R74, R69, 0x1, P5 ;  /* 0x000000454aab7211 */ /* 0x000fe400028f0eff */
[----:B------:R-:W-:-:S03]  /*4b80*/  IADD3 R168, P4, PT, R75, R68, RZ ;  /* 0x000000444ba87210 */ /* 0x000fc60007f9e0ff */
[----:B------:R-:W1:Y:S01]  /*4b90*/  LDC R74, c[0x0][0x3d8] ;  /* 0x0000f600ff4a7b82 */ /* 0x000e620000000800 */
[----:B------:R-:W-:Y:S01]  /*4ba0*/  LEA.HI.X.SX32 R169, R75, R69, 0x1, P4 ;  /* 0x000000454ba97211 */ /* 0x000fe200020f0eff */
[----:B----4-:R-:W-:Y:S01]  /*4bb0*/  IMAD R71, R71, 0x2, R70 ;  /* 0x0000000247477824 */ /* 0x010fe200078e0246 */
[----:B------:R-:W-:-:S05]  /*4bc0*/  IADD3 R166, P4, PT, R70, R68, RZ ;  /* 0x0000004446a67210 */ /* 0x000fca0007f9e0ff */
[----:B------:R-:W4:Y:S01]  /*4bd0*/  LDC R76, c[0x0][0x3d8] ;  /* 0x0000f600ff4c7b82 */ /* 0x000f220000000800 */
[-C--:B------:R-:W-:Y:S01]  /*4be0*/  LEA.HI.X.SX32 R167, R70, R69.reuse, 0x1, P4 ;  /* 0x0000004546a77211 */ /* 0x080fe200020f0eff */
[----:B---3--:R-:W-:Y:S02]  /*4bf0*/  IMAD R70, R72, 0x2, R71 ;  /* 0x0000000248467824 */ /* 0x008fe400078e0247 */
[----:B------:R-:W-:Y:S01]  /*4c00*/  FMUL R4, R4, 1.4426950216293334961 ;  /* 0x3fb8aa3b04047820 */ /* 0x000fe20000400000 */
[----:B------:R-:W-:Y:S01]  /*4c10*/  FMUL R5, R5, 1.4426950216293334961 ;  /* 0x3fb8aa3b05057820 */ /* 0x000fe20000400000 */
[CC--:B------:R-:W-:Y:S02]  /*4c20*/  IADD3 R164, P4, PT, R71.reuse, R68.reuse, RZ ;  /* 0x0000004447a47210 */ /* 0x0c0fe40007f9e0ff */
[----:B------:R-:W3:Y:S01]  /*4c30*/  LDC R72, c[0x0][0x3d8] ;  /* 0x0000f600ff487b82 */ /* 0x000ee20000000800 */
[----:B------:R-:W-:Y:S01]  /*4c40*/  MUFU.EX2 R227, R4 ;  /* 0x0000000400e37308 */ /* 0x000fe20000000800 */
[----:B------:R-:W-:Y:S01]  /*4c50*/  LEA.HI.X.SX32 R165, R71, R69, 0x1, P4 ;  /* 0x0000004547a57211 */ /* 0x000fe200020f0eff */
[----:B0-----:R-:W-:Y:S01]  /*4c60*/  IMAD R71, R73, 0x2, R70 ;  /* 0x0000000249477824 */ /* 0x001fe200078e0246 */
[----:B------:R-:W-:Y:S01]  /*4c70*/  IADD3 R162, P4, PT, R70, R68, RZ ;  /* 0x0000004446a27210 */ /* 0x000fe20007f9e0ff */
[----:B------:R-:W-:-:S03]  /*4c80*/  FMUL R7, R7, 1.4426950216293334961 ;  /* 0x3fb8aa3b07077820 */ /* 0x000fc60000400000 */
[----:B------:R-:W0:Y:S01]  /*4c90*/  LDC R73, c[0x0][0x3d8] ;  /* 0x0000f600ff497b82 */ /* 0x000e220000000800 */
[----:B------:R-:W1:Y:S01]  /*4ca0*/  MUFU.EX2 R226, R5 ;  /* 0x0000000500e27308 */ /* 0x000e620000000800 */
[----:B------:R-:W-:Y:S01]  /*4cb0*/  LEA.HI.X.SX32 R163, R70, R69, 0x1, P4 ;  /* 0x0000004546a37211 */ /* 0x000fe200020f0eff */
[----:B-1----:R-:W-:Y:S01]  /*4cc0*/  IMAD R70, R74, 0x2, R71 ;  /* 0x000000024a467824 */ /* 0x002fe200078e0247 */
[----:B------:R-:W-:Y:S01]  /*4cd0*/  IADD3 R160, P4, PT, R71, R68, RZ ;  /* 0x0000004447a07210 */ /* 0x000fe20007f9e0ff */
[----:B------:R-:W-:-:S03]  /*4ce0*/  FMUL R8, R8, 1.4426950216293334961 ;  /* 0x3fb8aa3b08087820 */ /* 0x000fc60000400000 */
[----:B------:R-:W1:Y:S01]  /*4cf0*/  LDC R74, c[0x0][0x3d8] ;  /* 0x0000f600ff4a7b82 */ /* 0x000e620000000800 */
[----:B------:R-:W0:Y:S01]  /*4d00*/  MUFU.EX2 R248, R7 ;  /* 0x0000000700f87308 */ /* 0x000e220000000800 */
[-C--:B------:R-:W-:Y:S01]  /*4d10*/  LEA.HI.X.SX32 R161, R71, R69.reuse, 0x1, P4 ;  /* 0x0000004547a17211 */ /* 0x080fe200020f0eff */
[----:B------:R-:W-:Y:S01]  /*4d20*/  FMUL R9, R9, 1.4426950216293334961 ;  /* 0x3fb8aa3b09097820 */ /* 0x000fe20000400000 */
[----:B------:R-:W-:Y:S01]  /*4d30*/  IADD3 R158, P4, PT, R70, R68, RZ ;  /* 0x00000044469e7210 */ /* 0x000fe20007f9e0ff */
[----:B----4-:R-:W-:Y:S02]  /*4d40*/  IMAD R71, R76, 0x2, R70 ;  /* 0x000000024c477824 */ /* 0x010fe400078e0246 */
[----:B------:R-:W-:Y:S01]  /*4d50*/  FMUL R10, R10, 1.4426950216293334961 ;  /* 0x3fb8aa3b0a0a7820 */ /* 0x000fe20000400000 */
[----:B------:R-:W4:Y:S01]  /*4d60*/  LDC R75, c[0x0][0x3d8] ;  /* 0x0000f600ff4b7b82 */ /* 0x000f220000000800 */
[----:B------:R0:W0:Y:S01]  /*4d70*/  MUFU.EX2 R229, R8 ;  /* 0x0000000800e57308 */ /* 0x0000220000000800 */
[----:B------:R-:W-:Y:S01]  /*4d80*/  LEA.HI.X.SX32 R159, R70, R69, 0x1, P4 ;  /* 0x00000045469f7211 */ /* 0x000fe200020f0eff */
[----:B------:R-:W-:Y:S01]  /*4d90*/  FADD R4, R227, R226 ;  /* 0x000000e2e3047221 */ /* 0x000fe20000000000 */
[----:B---3--:R-:W-:-:S02]  /*4da0*/  IMAD R70, R72, 0x2, R71 ;  /* 0x0000000248467824 */ /* 0x008fc400078e0247 */
[----:B------:R-:W-:Y:S02]  /*4db0*/  FMUL R11, R11, 1.4426950216293334961 ;  /* 0x3fb8aa3b0b0b7820 */ /* 0x000fe40000400000 */
[----:B------:R-:W3:Y:S01]  /*4dc0*/  LDC R72, c[0x0][0x3d8] ;  /* 0x0000f600ff487b82 */ /* 0x000ee20000000800 */
[----:B------:R-:W1:Y:S01]  /*4dd0*/  MUFU.EX2 R228, R9 ;  /* 0x0000000900e47308 */ /* 0x000e620000000800 */
[-C--:B------:R-:W-:Y:S01]  /*4de0*/  IADD3 R156, P5, PT, R71, R68.reuse, RZ ;  /* 0x00000044479c7210 */ /* 0x080fe20007fbe0ff */
[----:B------:R-:W-:Y:S01]  /*4df0*/  FMUL R12, R12, 1.4426950216293334961 ;  /* 0x3fb8aa3b0c0c7820 */ /* 0x000fe20000400000 */
[----:B------:R-:W-:Y:S01]  /*4e00*/  FMUL R13, R13, 1.4426950216293334961 ;  /* 0x3fb8aa3b0d0d7820 */ /* 0x000fe20000400000 */
[----:B------:R-:W-:Y:S01]  /*4e10*/  FMUL R14, R14, 1.4426950216293334961 ;  /* 0x3fb8aa3b0e0e7820 */ /* 0x000fe20000400000 */
[----:B------:R-:W-:Y:S02]  /*4e20*/  FMUL R15, R15, 1.4426950216293334961 ;  /* 0x3fb8aa3b0f0f7820 */ /* 0x000fe40000400000 */
[----:B------:R-:W3:Y:S01]  /*4e30*/  LDC R76, c[0x0][0x3d8] ;  /* 0x0000f600ff4c7b82 */ /* 0x000ee20000000800 */
[----:B------:R-:W1:Y:S01]  /*4e40*/  MUFU.EX2 R202, R10 ;  /* 0x0000000a00ca7308 */ /* 0x000e620000000800 */
[----:B------:R-:W-:Y:S01]  /*4e50*/  LEA.HI.X.SX32 R157, R71, R69, 0x1, P5 ;  /* 0x00000045479d7211 */ /* 0x000fe200028f0eff */
[----:B0-----:R-:W-:Y:S01]  /*4e60*/  IMAD R71, R73, 0x2, R70 ;  /* 0x0000000249477824 */ /* 0x001fe200078e0246 */
[----:B------:R-:W-:-:S04]  /*4e70*/  IADD3 R154, P4, PT, R70, R68, RZ ;  /* 0x00000044469a7210 */ /* 0x000fc80007f9e0ff */
[----:B------:R-:W0:Y:S01]  /*4e80*/  LDC R73, c[0x0][0x3d8] ;  /* 0x0000f600ff497b82 */ /* 0x000e220000000800 */
[----:B------:R-:W0:Y:S01]  /*4e90*/  MUFU.EX2 R203, R11 ;  /* 0x0000000b00cb7308 */ /* 0x000e220000000800 */
[-C--:B------:R-:W-:Y:S01]  /*4ea0*/  LEA.HI.X.SX32 R155, R70, R69.reuse, 0x1, P4 ;  /* 0x00000045469b7211 */ /* 0x080fe200020f0eff */
[----:B-1----:R-:W-:Y:S01]  /*4eb0*/  IMAD R70, R74, 0x2, R71 ;  /* 0x000000024a467824 */ /* 0x002fe200078e0247 */
[-C--:B------:R-:W-:Y:S01]  /*4ec0*/  IADD3 R152, P4, PT, R71, R68.reuse, RZ ;  /* 0x0000004447987210 */ /* 0x080fe20007f9e0ff */
[----:B------:R-:W-:Y:S01]  /*4ed0*/  FMUL R16, R16, 1.4426950216293334961 ;  /* 0x3fb8aa3b10107820 */ /* 0x000fe20000400000 */
[----:B------:R-:W-:Y:S01]  /*4ee0*/  FMUL R18, R18, 1.4426950216293334961 ;  /* 0x3fb8aa3b12127820 */ /* 0x000fe20000400000 */
[----:B------:R-:W-:Y:S01]  /*4ef0*/  FMUL R19, R19, 1.4426950216293334961 ;  /* 0x3fb8aa3b13137820 */ /* 0x000fe20000400000 */
[----:B------:R-:W-:Y:S01]  /*4f00*/  FMUL R20, R20, 1.4426950216293334961 ;  /* 0x3fb8aa3b14147820 */ /* 0x000fe20000400000 */
[----:B------:R-:W1:Y:S01]  /*4f10*/  MUFU.EX2 R225, R12 ;  /* 0x0000000c00e17308 */ /* 0x000e620000000800 */
[----:B------:R-:W-:Y:S01]  /*4f20*/  LEA.HI.X.SX32 R153, R71, R69, 0x1, P4 ;  /* 0x0000004547997211 */ /* 0x000fe200020f0eff */
[----:B------:R-:W1:Y:S06]  /*4f30*/  LDC R74, c[0x0][0x3d8] ;  /* 0x0000f600ff4a7b82 */ /* 0x000e6c0000000800 */
[----:B------:R-:W0:Y:S01]  /*4f40*/  MUFU.EX2 R224, R13 ;  /* 0x0000000d00e07308 */ /* 0x000e220000000800 */
[----:B------:R-:W-:Y:S01]  /*4f50*/  IADD3 R150, P4, PT, R70, R68, RZ ;  /* 0x0000004446967210 */ /* 0x000fe20007f9e0ff */
[----:B----4-:R-:W-:-:S02]  /*4f60*/  IMAD R71, R75, 0x2, R70 ;  /* 0x000000024b477824 */ /* 0x010fc400078e0246 */
[----:B------:R-:W-:Y:S01]  /*4f70*/  FMUL R21, R21, 1.4426950216293334961 ;  /* 0x3fb8aa3b15157820 */ /* 0x000fe20000400000 */
[----:B------:R-:W4:Y:S03]  /*4f80*/  LDC R75, c[0x0][0x3d8] ;  /* 0x0000f600ff4b7b82 */ /* 0x000f260000000800 */
[----:B------:R-:W0:Y:S01]  /*4f90*/  MUFU.EX2 R172, R14 ;  /* 0x0000000e00ac7308 */ /* 0x000e220000000800 */
[----:B------:R-:W-:Y:S01]  /*4fa0*/  LEA.HI.X.SX32 R151, R70, R69, 0x1, P4 ;  /* 0x0000004546977211 */ /* 0x000fe200020f0eff */
[----:B---3--:R-:W-:-:S03]  /*4fb0*/  IMAD R70, R72, 0x2, R71 ;  /* 0x0000000248467824 */ /* 0x008fc600078e0247 */
[----:B------:R-:W3:Y:S03]  /*4fc0*/  LDC R72, c[0x0][0x3d8] ;  /* 0x0000f600ff487b82 */ /* 0x000ee60000000800 */
[----:B------:R-:W1:Y:S01]  /*4fd0*/  MUFU.EX2 R2, R15 ;  /* 0x0000000f00027308 */ /* 0x000e620000000800 */
[-C--:B------:R-:W-:Y:S01]  /*4fe0*/  IADD3 R148, P4, PT, R71, R68.reuse, RZ ;  /* 0x0000004447947210 */ /* 0x080fe20007f9e0ff */
[----:B------:R-:W-:Y:S01]  /*4ff0*/  FMUL R22, R22, 1.4426950216293334961 ;  /* 0x3fb8aa3b16167820 */ /* 0x000fe20000400000 */
[----:B------:R-:W-:Y:S01]  /*5000*/  FMUL R23, R23, 1.4426950216293334961 ;  /* 0x3fb8aa3b17177820 */ /* 0x000fe20000400000 */
[----:B------:R-:W-:Y:S01]  /*5010*/  FMUL R24, R24, 1.4426950216293334961 ;  /* 0x3fb8aa3b18187820 */ /* 0x000fe20000400000 */
[----:B------:R-:W-:Y:S01]  /*5020*/  FMUL R25, R25, 1.4426950216293334961 ;  /* 0x3fb8aa3b19197820 */ /* 0x000fe20000400000 */
[--C-:B------:R-:W-:Y:S01]  /*5030*/  FFMA R26, R26, UR5, -R0.reuse ;  /* 0x000000051a1a7c23 */ /* 0x100fe20008000800 */
[----:B------:R-:W-:Y:S01]  /*5040*/  FFMA R27, R27, UR5, -R0 ;  /* 0x000000051b1b7c23 */ /* 0x000fe20008000800 */
[----:B------:R1:W1:Y:S01]  /*5050*/  MUFU.EX2 R223, R16 ;  /* 0x0000001000df7308 */ /* 0x0002620000000800 */
[-C--:B------:R-:W-:Y:S01]  /*5060*/  LEA.HI.X.SX32 R149, R71, R69.reuse, 0x1, P4 ;  /* 0x0000004547957211 */ /* 0x080fe200020f0eff */
[----:B0-----:R-:W-:Y:S01]  /*5070*/  IMAD R71, R73, 0x2, R70 ;  /* 0x0000000249477824 */ /* 0x001fe200078e0246 */
[CC--:B------:R-:W-:Y:S01]  /*5080*/  IADD3 R146, P4, PT, R70.reuse, R68.reuse, RZ ;  /* 0x0000004446927210 */ /* 0x0c0fe20007f9e0ff */
[----:B------:R-:W0:Y:S04]  /*5090*/  LDC R73, c[0x0][0x3d8] ;  /* 0x0000f600ff497b82 */ /* 0x000e280000000800 */
[----:B------:R-:W0:Y:S01]  /*50a0*/  MUFU.EX2 R5, R18 ;  /* 0x0000001200057308 */ /* 0x000e220000000800 */
[-C--:B------:R-:W-:Y:S01]  /*50b0*/  LEA.HI.X.SX32 R147, R70, R69.reuse, 0x1, P4 ;  /* 0x0000004546937211 */ /* 0x080fe200020f0eff */
[----:B------:R-:W-:Y:S01]  /*50c0*/  IMAD R70, R76, 0x2, R71 ;  /* 0x000000024c467824 */ /* 0x000fe200078e0247 */
[CC--:B------:R-:W-:Y:S01]  /*50d0*/  IADD3 R144, P4, PT, R71.reuse, R68.reuse, RZ ;  /* 0x0000004447907210 */ /* 0x0c0fe20007f9e0ff */
[----:B------:R-:W2:Y:S04]  /*50e0*/  LDC R76, c[0x0][0x3d8] ;  /* 0x0000f600ff4c7b82 */ /* 0x000ea80000000800 */
[----:B------:R-:W0:Y:S01]  /*50f0*/  MUFU.EX2 R19, R19 ;  /* 0x0000001300137308 */ /* 0x000e220000000800 */
[-C--:B------:R-:W-:Y:S01]  /*5100*/  LEA.HI.X.SX32 R145, R71, R69.reuse, 0x1, P4 ;  /* 0x0000004547917211 */ /* 0x080fe200020f0eff */
[----:B-1----:R-:W-:Y:S01]  /*5110*/  IMAD R71, R74, 0x2, R70 ;  /* 0x000000024a477824 */ /* 0x002fe200078e0246 */
[C---:B------:R-:W-:Y:S01]  /*5120*/  IADD3 R142, P5, PT, R70.reuse, R68, RZ ;  /* 0x00000044468e7210 */ /* 0x040fe20007fbe0ff */
[----:B------:R-:W1:Y:S04]  /*5130*/  LDC R74, c[0x0][0x3d8] ;  /* 0x0000f600ff4a7b82 */ /* 0x000e680000000800 */
[----:B------:R-:W0:Y:S01]  /*5140*/  MUFU.EX2 R219, R20 ;  /* 0x0000001400db7308 */ /* 0x000e220000000800 */
[----:B------:R-:W-:Y:S01]  /*5150*/  LEA.HI.X.SX32 R143, R70, R69, 0x1, P5 ;  /* 0x00000045468f7211 */ /* 0x000fe200028f0eff */
[----:B---3--:R-:W-:-:S02]  /*5160*/  IMAD R70, R72, 0x2, R71 ;  /* 0x0000000248467824 */ /* 0x008fc400078e0247 */
[----:B------:R-:W3:Y:S04]  /*5170*/  LDC R72, c[0x0][0x3d8] ;  /* 0x0000f600ff487b82 */ /* 0x000ee80000000800 */
[----:B------:R-:W1:Y:S01]  /*5180*/  MUFU.EX2 R218, R21 ;  /* 0x0000001500da7308 */ /* 0x000e620000000800 */
[-C--:B------:R-:W-:Y:S01]  /*5190*/  IADD3 R140, P4, PT, R71, R68.reuse, RZ ;  /* 0x00000044478c7210 */ /* 0x080fe20007f9e0ff */
[--C-:B------:R-:W-:Y:S01]  /*51a0*/  FFMA R28, R28, UR5, -R0.reuse ;  /* 0x000000051c1c7c23 */ /* 0x100fe20008000800 */
[--C-:B------:R-:W-:Y:S01]  /*51b0*/  FFMA R29, R29, UR5, -R0.reuse ;  /* 0x000000051d1d7c23 */ /* 0x100fe20008000800 */
[--C-:B------:R-:W-:Y:S01]  /*51c0*/  FFMA R30, R30, UR5, -R0.reuse ;  /* 0x000000051e1e7c23 */ /* 0x100fe20008000800 */
[--C-:B------:R-:W-:Y:S01]  /*51d0*/  FFMA R31, R31, UR5, -R0.reuse ;  /* 0x000000051f1f7c23 */ /* 0x100fe20008000800 */
[--C-:B------:R-:W-:Y:S01]  /*51e0*/  FFMA R32, R32, UR5, -R0.reuse ;  /* 0x0000000520207c23 */ /* 0x100fe20008000800 */
[----:B------:R-:W-:Y:S01]  /*51f0*/  FFMA R33, R33, UR5, -R0 ;  /* 0x0000000521217c23 */ /* 0x000fe20008000800 */
[----:B------:R-:W1:Y:S01]  /*5200*/  MUFU.EX2 R15, R22 ;  /* 0x00000016000f7308 */ /* 0x000e620000000800 */
[-C--:B------:R-:W-:Y:S01]  /*5210*/  LEA.HI.X.SX32 R141, R71, R69.reuse, 0x1, P4 ;  /* 0x00000045478d7211 */ /* 0x080fe200020f0eff */
[----:B0-----:R-:W-:Y:S01]  /*5220*/  IMAD R71, R73, 0x2, R70 ;  /* 0x0000000249477824 */ /* 0x001fe200078e0246 */
[-C--:B------:R-:W-:Y:S01]  /*5230*/  IADD3 R138, P4, PT, R70, R68.reuse, RZ ;  /* 0x00000044468a7210 */ /* 0x080fe20007f9e0ff */
[--C-:B------:R-:W-:Y:S01]  /*5240*/  FFMA R34, R34, UR5, -R0.reuse ;  /* 0x0000000522227c23 */ /* 0x100fe20008000800 */
[--C-:B------:R-:W-:Y:S01]  /*5250*/  FFMA R35, R35, UR5, -R0.reuse ;  /* 0x0000000523237c23 */ /* 0x100fe20008000800 */
[----:B------:R-:W0:Y:S02]  /*5260*/  LDC R77, c[0x0][0x3d8] ;  /* 0x0000f600ff4d7b82 */ /* 0x000e240000000800 */
[----:B------:R-:W0:Y:S01]  /*5270*/  MUFU.EX2 R12, R23 ;  /* 0x00000017000c7308 */ /* 0x000e220000000800 */
[----:B------:R-:W-:Y:S01]  /*5280*/  FMUL R26, R26, 1.4426950216293334961 ;  /* 0x3fb8aa3b1a1a7820 */ /* 0x000fe20000400000 */
[----:B------:R-:W-:Y:S01]  /*5290*/  LEA.HI.X.SX32 R139, R70, R69, 0x1, P4 ;  /* 0x00000045468b7211 */ /* 0x000fe200020f0eff */
[--C-:B------:R-:W-:Y:S01]  /*52a0*/  FFMA R36, R36, UR5, -R0.reuse ;  /* 0x0000000524247c23 */ /* 0x100fe20008000800 */
[--C-:B------:R-:W-:Y:S01]  /*52b0*/  FFMA R37, R37, UR5, -R0.reuse ;  /* 0x0000000525257c23 */ /* 0x100fe20008000800 */
[--C-:B------:R-:W-:Y:S01]  /*52c0*/  FFMA R38, R38, UR5, -R0.reuse ;  /* 0x0000000526267c23 */ /* 0x100fe20008000800 */
[--C-:B------:R-:W-:Y:S01]  /*52d0*/  FFMA R39, R39, UR5, -R0.reuse ;  /* 0x0000000527277c23 */ /* 0x100fe20008000800 */
[----:B------:R-:W-:Y:S01]  /*52e0*/  FFMA R40, R40, UR5, -R0 ;  /* 0x0000000528287c23 */ /* 0x000fe20008000800 */
[----:B------:R-:W0:Y:S01]  /*52f0*/  MUFU.EX2 R221, R24 ;  /* 0x0000001800dd7308 */ /* 0x000e220000000800 */
[----:B------:R-:W-:Y:S01]  /*5300*/  IADD3 R136, P4, PT, R71, R68, RZ ;  /* 0x0000004447887210 */ /* 0x000fe20007f9e0ff */
[----:B------:R-:W0:Y:S01]  /*5310*/  LDC R73, c[0x0][0x3d8] ;  /* 0x0000f600ff497b82 */ /* 0x000e220000000800 */
[----:B----4-:R-:W-:-:S02]  /*5320*/  IMAD R70, R75, 0x2, R71 ;  /* 0x000000024b467824 */ /* 0x010fc400078e0247 */
[----:B------:R-:W-:-:S03]  /*5330*/  FMUL R27, R27, 1.4426950216293334961 ;  /* 0x3fb8aa3b1b1b7820 */ /* 0x000fc60000400000 */
[----:B------:R-:W4:Y:S01]  /*5340*/  MUFU.EX2 R220, R25 ;  /* 0x0000001900dc7308 */ /* 0x000f220000000800 */
[-C--:B------:R-:W-:Y:S01]  /*5350*/  LEA.HI.X.SX32 R137, R71, R69.reuse, 0x1, P4 ;  /* 0x0000004547897211 */ /* 0x080fe200020f0eff */
[----:B-1----:R-:W-:Y:S01]  /*5360*/  IMAD R71, R74, 0x2, R70 ;  /* 0x000000024a477824 */ /* 0x002fe200078e0246 */
[-C--:B------:R-:W-:Y:S01]  /*5370*/  IADD3 R134, P4, PT, R70, R68.reuse, RZ ;  /* 0x0000004446867210 */ /* 0x080fe20007f9e0ff */
[----:B------:R-:W1:Y:S04]  /*5380*/  LDC R74, c[0x0][0x3d8] ;  /* 0x0000f600ff4a7b82 */ /* 0x000e680000000800 */
[----:B------:R-:W0:Y:S01]  /*5390*/  MUFU.EX2 R11, R26 ;  /* 0x0000001a000b7308 */ /* 0x000e220000000800 */
[----:B------:R-:W-:Y:S01]  /*53a0*/  FMUL R28, R28, 1.4426950216293334961 ;  /* 0x3fb8aa3b1c1c7820 */ /* 0x000fe20000400000 */
[----:B------:R-:W-:Y:S01]  /*53b0*/  LEA.HI.X.SX32 R135, R70, R69, 0x1, P4 ;  /* 0x0000004546877211 */ /* 0x000fe200020f0eff */
[----:B------:R-:W-:Y:S01]  /*53c0*/  FMUL R29, R29, 1.4426950216293334961 ;  /* 0x3fb8aa3b1d1d7820 */ /* 0x000fe20000400000 */
[----:B------:R-:W0:Y:S04]  /*53d0*/  LDC R75, c[0x0][0x3d8] ;  /* 0x0000f600ff4b7b82 */ /* 0x000e280000000800 */
[----:B------:R-:W0:Y:S01]  /*53e0*/  MUFU.EX2 R13, R27 ;  /* 0x0000001b000d7308 */ /* 0x000e220000000800 */
[----:B------:R-:W-:Y:S01]  /*53f0*/  IADD3 R132, P4, PT, R71, R68, RZ ;  /* 0x0000004447847210 */ /* 0x000fe20007f9e0ff */
[----:B---3--:R-:W-:-:S02]  /*5400*/  IMAD R72, R72, 0x2, R71 ;  /* 0x0000000248487824 */ /* 0x008fc400078e0247 */
        /* <DEDUP_REMOVED lines=26> */
[----:B------:R-:W3:Y:S01]  /*55b0*/  LDC R8, c[0x0][0x3d8] ;  /* 0x0000f600ff087b82 */ /* 0x000ee20000000800 */
[----:B------:R-:W-:-:S07]  /*55c0*/  FFMA R67, R67, UR5, -R0 ;  /* 0x0000000543437c23 */ /* 0x000fce0008000800 */
[----:B------:R-:W0:Y:S08]  /*55d0*/  LDC R6, c[0x0][0x3d8] ;  /* 0x0000f600ff067b82 */ /* 0x000e300000000800 */
[----:B------:R-:W0:Y:S01]  /*55e0*/  LDC R7, c[0x0][0x3d8] ;  /* 0x0000f600ff077b82 */ /* 0x000e220000000800 */
[----:B--2---:R-:W-:-:S07]  /*55f0*/  FADD R4, R17, R4 ;  /* 0x0000000411047221 */ /* 0x004fce0000000000 */
[----:B------:R-:W2:Y:S01]  /*5600*/  LDC R16, c[0x0][0x3d8] ;  /* 0x0000f600ff107b82 */ /* 0x000ea20000000800 */
[----:B------:R-:W-:-:S04]  /*5610*/  FADD R4, R248, R4 ;  /* 0x00000004f8047221 */ /* 0x000fc80000000000 */
        /* <DEDUP_REMOVED lines=14> */
[----:B------:R-:W-:Y:S01]  /*5700*/  FADD R4, R15, R4 ;  /* 0x000000040f047221 */ /* 0x000fe20000000000 */
[----:B------:R-:W1:Y:S03]  /*5710*/  MUFU.EX2 R217, R28 ;  /* 0x0000001c00d97308 */ /* 0x000e660000000800 */
[----:B0-----:R-:W-:Y:S01]  /*5720*/  FADD R4, R12, R4 ;  /* 0x000000040c047221 */ /* 0x001fe20000000000 */
[----:B------:R-:W-:-:S03]  /*5730*/  FMUL R30, R30, 1.4426950216293334961 ;  /* 0x3fb8aa3b1e1e7820 */ /* 0x000fc60000400000 */
[----:B------:R-:W-:Y:S01]  /*5740*/  FADD R4, R221, R4 ;  /* 0x00000004dd047221 */ /* 0x000fe20000000000 */
[----:B------:R-:W0:Y:S01]  /*5750*/  MUFU.EX2 R216, R29 ;  /* 0x0000001d00d87308 */ /* 0x000e220000000800 */
[-C--:B------:R-:W-:Y:S01]  /*5760*/  LEA.HI.X.SX32 R133, R71, R69.reuse, 0x1, P4 ;  /* 0x0000004547857211 */ /* 0x080fe200020f0eff */
[----:B------:R-:W-:Y:S02]  /*5770*/  IMAD R70, R76, 0x2, R72 ;  /* 0x000000024c467824 */ /* 0x000fe400078e0248 */
[----:B----4-:R-:W-:Y:S01]  /*5780*/  FADD R4, R220, R4 ;  /* 0x00000004dc047221 */ /* 0x010fe20000000000 */
[C---:B------:R-:W-:Y:S01]  /*5790*/  IADD3 R130, P4, PT, R72.reuse, R68, RZ ;  /* 0x0000004448827210 */ /* 0x040fe20007f9e0ff */
[----:B------:R-:W4:Y:S01]  /*57a0*/  LDC R76, c[0x0][0x3d8] ;  /* 0x0000f600ff4c7b82 */ /* 0x000f220000000800 */
[----:B------:R-:W-:Y:S01]  /*57b0*/  FMUL R31, R31, 1.4426950216293334961 ;  /* 0x3fb8aa3b1f1f7820 */ /* 0x000fe20000400000 */
[----:B------:R-:W-:Y:S01]  /*57c0*/  FADD R4, R11, R4 ;  /* 0x000000040b047221 */ /* 0x000fe20000000000 */
[----:B------:R-:W0:Y:S01]  /*57d0*/  MUFU.EX2 R10, R30 ;  /* 0x0000001e000a7308 */ /* 0x000e220000000800 */
[----:B------:R-:W-:Y:S01]  /*57e0*/  LEA.HI.X.SX32 R131, R72, R69, 0x1, P4 ;  /* 0x0000004548837211 */ /* 0x000fe200020f0eff */
[----:B------:R-:W-:Y:S01]  /*57f0*/  FMUL R32, R32, 1.4426950216293334961 ;  /* 0x3fb8aa3b20207820 */ /* 0x000fe20000400000 */
[----:B------:R-:W-:-:S02]  /*5800*/  FADD R4, R13, R4 ;  /* 0x000000040d047221 */ /* 0x000fc40000000000 */
[----:B------:R-:W2:Y:S01]  /*5810*/  LDC R72, c[0x0][0x3d8] ;  /* 0x0000f600ff487b82 */ /* 0x000ea20000000800 */
[----:B------:R-:W-:Y:S02]  /*5820*/  IMAD R71, R73, 0x2, R70 ;  /* 0x0000000249477824 */ /* 0x000fe400078e0246 */
[----:B------:R-:W3:Y:S01]  /*5830*/  MUFU.EX2 R14, R31 ;  /* 0x0000001f000e7308 */ /* 0x000ee20000000800 */
[----:B------:R-:W-:Y:S01]  /*5840*/  FMUL R33, R33, 1.4426950216293334961 ;  /* 0x3fb8aa3b21217820 */ /* 0x000fe20000400000 */
[-C--:B------:R-:W-:Y:S01]  /*5850*/  IADD3 R128, P5, PT, R70, R68.reuse, RZ ;  /* 0x0000004446807210 */ /* 0x080fe20007fbe0ff */
[----:B-1----:R-:W-:Y:S02]  /*5860*/  FADD R4, R217, R4 ;  /* 0x00000004d9047221 */ /* 0x002fe40000000000 */
[----:B------:R-:W1:Y:S01]  /*5870*/  LDC R73, c[0x0][0x3d8] ;  /* 0x0000f600ff497b82 */ /* 0x000e620000000800 */
[----:B------:R-:W-:Y:S02]  /*5880*/  FMUL R34, R34, 1.4426950216293334961 ;  /* 0x3fb8aa3b22227820 */ /* 0x000fe40000400000 */
[----:B------:R-:W3:Y:S01]  /*5890*/  MUFU.EX2 R3, R32 ;  /* 0x0000002000037308 */ /* 0x000ee20000000800 */
[-C--:B------:R-:W-:Y:S01]  /*58a0*/  LEA.HI.X.SX32 R129, R70, R69.reuse, 0x1, P5 ;  /* 0x0000004546817211 */ /* 0x080fe200028f0eff */
[----:B------:R-:W-:Y:S01]  /*58b0*/  IMAD R70, R74, 0x2, R71 ;  /* 0x000000024a467824 */ /* 0x000fe200078e0247 */
[-C--:B------:R-:W-:Y:S01]  /*58c0*/  IADD3 R126, P4, PT, R71, R68.reuse, RZ ;  /* 0x00000044477e7210 */ /* 0x080fe20007f9e0ff */
[----:B0-----:R-:W-:Y:S01]  /*58d0*/  FADD R4, R216, R4 ;  /* 0x00000004d8047221 */ /* 0x001fe20000000000 */
[----:B------:R-:W-:Y:S01]  /*58e0*/  FMUL R35, R35, 1.4426950216293334961 ;  /* 0x3fb8aa3b23237820 */ /* 0x000fe20000400000 */
[----:B------:R-:W0:Y:S02]  /*58f0*/  LDC R74, c[0x0][0x3d8] ;  /* 0x0000f600ff4a7b82 */ /* 0x000e240000000800 */
[----:B------:R-:W2:Y:S01]  /*5900*/  MUFU.EX2 R33, R33 ;  /* 0x0000002100217308 */ /* 0x000ea20000000800 */
[----:B------:R-:W-:Y:S01]  /*5910*/  LEA.HI.X.SX32 R127, R71, R69, 0x1, P4 ;  /* 0x00000045477f7211 */ /* 0x000fe200020f0eff */
[----:B------:R-:W-:Y:S01]  /*5920*/  IMAD R71, R75, 0x2, R70 ;  /* 0x000000024b477824 */ /* 0x000fe200078e0246 */
[----:B------:R-:W-:Y:S01]  /*5930*/  IADD3 R124, P4, PT, R70, R68, RZ ;  /* 0x00000044467c7210 */ /* 0x000fe20007f9e0ff */
[----:B------:R-:W-:Y:S01]  /*5940*/  FADD R4, R10, R4 ;  /* 0x000000040a047221 */ /* 0x000fe20000000000 */
[----:B------:R-:W-:Y:S01]  /*5950*/  FMUL R36, R36, 1.4426950216293334961 ;  /* 0x3fb8aa3b24247820 */ /* 0x000fe20000400000 */
[----:B------:R-:W-:-:S02]  /*5960*/  FMUL R37, R37, 1.4426950216293334961 ;  /* 0x3fb8aa3b25257820 */ /* 0x000fc40000400000 */
[----:B------:R-:W1:Y:S01]  /*5970*/  MUFU.EX2 R34, R34 ;  /* 0x0000002200227308 */ /* 0x000e620000000800 */
[-C--:B------:R-:W-:Y:S01]  /*5980*/  LEA.HI.X.SX32 R125, R70, R69.reuse, 0x1, P4 ;  /* 0x00000045467d7211 */ /* 0x080fe200020f0eff */
[----:B---3--:R-:W-:Y:S01]  /*5990*/  FADD R4, R14, R4 ;  /* 0x000000040e047221 */ /* 0x008fe20000000000 */
[-C--:B------:R-:W-:Y:S01]  /*59a0*/  IADD3 R122, P4, PT, R71, R68.reuse, RZ ;  /* 0x00000044477a7210 */ /* 0x080fe20007f9e0ff */
[----:B----4-:R-:W-:Y:S02]  /*59b0*/  IMAD R70, R76, 0x2, R71 ;  /* 0x000000024c467824 */ /* 0x010fe400078e0247 */
[----:B------:R-:W-:Y:S02]  /*59c0*/  FMUL R38, R38, 1.4426950216293334961 ;  /* 0x3fb8aa3b26267820 */ /* 0x000fe40000400000 */
[----:B------:R-:W3:Y:S01]  /*59d0*/  MUFU.EX2 R35, R35 ;  /* 0x0000002300237308 */ /* 0x000ee20000000800 */
[----:B------:R-:W-:Y:S01]  /*59e0*/  FADD R4, R3, R4 ;  /* 0x0000000403047221 */ /* 0x000fe20000000000 */
[-C--:B------:R-:W-:Y:S01]  /*59f0*/  LEA.HI.X.SX32 R123, R71, R69.reuse, 0x1, P4 ;  /* 0x00000045477b7211 */ /* 0x080fe200020f0eff */
[----:B--2---:R-:W-:Y:S01]  /*5a00*/  IMAD R71, R72, 0x2, R70 ;  /* 0x0000000248477824 */ /* 0x004fe200078e0246 */
[----:B------:R-:W2:Y:S04]  /*5a10*/  LDC R75, c[0x0][0x3d8] ;  /* 0x0000f600ff4b7b82 */ /* 0x000ea80000000800 */
[----:B------:R-:W4:Y:S01]  /*5a20*/  MUFU.EX2 R36, R36 ;  /* 0x0000002400247308 */ /* 0x000f220000000800 */
[----:B------:R-:W-:Y:S01]  /*5a30*/  FADD R4, R33, R4 ;  /* 0x0000000421047221 */ /* 0x000fe20000000000 */
[----:B------:R-:W-:Y:S01]  /*5a40*/  FMUL R39, R39, 1.4426950216293334961 ;  /* 0x3fb8aa3b27277820 */ /* 0x000fe20000400000 */
[----:B-1----:R-:W-:Y:S01]  /*5a50*/  IMAD R72, R73, 0x2, R71 ;  /* 0x0000000249487824 */ /* 0x002fe200078e0247 */
[-C--:B------:R-:W-:Y:S01]  /*5a60*/  IADD3 R120, P4, PT, R70, R68.reuse, RZ ;  /* 0x0000004446787210 */ /* 0x080fe20007f9e0ff */
[----:B------:R-:W1:Y:S03]  /*5a70*/  LDC R73, c[0x0][0x3d8] ;  /* 0x0000f600ff497b82 */ /* 0x000e660000000800 */
[----:B------:R-:W0:Y:S01]  /*5a80*/  MUFU.EX2 R37, R37 ;  /* 0x0000002500257308 */ /* 0x000e220000000800 */
[----:B------:R-:W-:Y:S01]  /*5a90*/  FADD R4, R34, R4 ;  /* 0x0000000422047221 */ /* 0x000fe20000000000 */
[----:B------:R-:W-:Y:S01]  /*5aa0*/  FMUL R40, R40, 1.4426950216293334961 ;  /* 0x3fb8aa3b28287820 */ /* 0x000fe20000400000 */
[----:B------:R-:W-:Y:S01]  /*5ab0*/  LEA.HI.X.SX32 R121, R70, R69, 0x1, P4 ;  /* 0x0000004546797211 */ /* 0x000fe200020f0eff */
[----:B------:R-:W-:Y:S01]  /*5ac0*/  FMUL R41, R41, 1.4426950216293334961 ;  /* 0x3fb8aa3b29297820 */ /* 0x000fe20000400000 */
[----:B------:R-:W1:Y:S03]  /*5ad0*/  LDC R76, c[0x0][0x3d8] ;  /* 0x0000f600ff4c7b82 */ /* 0x000e660000000800 */
[----:B------:R-:W2:Y:S01]  /*5ae0*/  MUFU.EX2 R38, R38 ;  /* 0x0000002600267308 */ /* 0x000ea20000000800 */
[----:B------:R-:W-:Y:S01]  /*5af0*/  IADD3 R118, P4, PT, R71, R68, RZ ;  /* 0x0000004447767210 */ /* 0x000fe20007f9e0ff */
[----:B---3--:R-:W-:Y:S01]  /*5b00*/  FADD R4, R35, R4 ;  /* 0x0000000423047221 */ /* 0x008fe20000000000 */
[----:B------:R-:W-:-:S05]  /*5b10*/  IMAD R70, R77, 0x2, R72 ;  /* 0x000000024d467824 */ /* 0x000fca00078e0248 */
[----:B------:R-:W3:Y:S01]  /*5b20*/  MUFU.EX2 R39, R39 ;  /* 0x0000002700277308 */ /* 0x000ee20000000800 */
[-C--:B------:R-:W-:Y:S01]  /*5b30*/  LEA.HI.X.SX32 R119, R71, R69.reuse, 0x1, P4 ;  /* 0x0000004547777211 */ /* 0x080fe200020f0eff */
[----:B----4-:R-:W-:Y:S01]  /*5b40*/  FADD R4, R36, R4 ;  /* 0x0000000424047221 */ /* 0x010fe20000000000 */
[-C--:B------:R-:W-:Y:S01]  /*5b50*/  IADD3 R116, P4, PT, R72, R68.reuse, RZ ;  /* 0x0000004448747210 */ /* 0x080fe20007f9e0ff */
[----:B0-----:R-:W-:Y:S02]  /*5b60*/  IMAD R71, R74, 0x2, R70 ;  /* 0x000000024a477824 */ /* 0x001fe400078e0246 */
[----:B------:R-:W-:Y:S01]  /*5b70*/  FMUL R42, R42, 1.4426950216293334961 ;  /* 0x3fb8aa3b2a2a7820 */ /* 0x000fe20000400000 */
[----:B------:R-:W0:Y:S01]  /*5b80*/  LDC R74, c[0x0][0x3d8] ;  /* 0x0000f600ff4a7b82 */ /* 0x000e220000000800 */
[----:B------:R-:W4:Y:S01]  /*5b90*/  MUFU.EX2 R40, R40 ;  /* 0x0000002800287308 */ /* 0x000f220000000800 */
[----:B------:R-:W-:Y:S01]  /*5ba0*/  FADD R4, R37, R4 ;  /* 0x0000000425047221 */ /* 0x000fe20000000000 */
[----:B------:R-:W-:Y:S01]  /*5bb0*/  IADD3 R114, P5, PT, R70, R68, RZ ;  /* 0x0000004446727210 */ /* 0x000fe20007fbe0ff */
[----:B------:R-:W-:Y:S01]  /*5bc0*/  FMUL R43, R43, 1.4426950216293334961 ;  /* 0x3fb8aa3b2b2b7820 */ /* 0x000fe20000400000 */
[----:B------:R-:W-:-:S03]  /*5bd0*/  LEA.HI.X.SX32 R117, R72, R69, 0x1, P4 ;  /* 0x0000004548757211 */ /* 0x000fc600020f0eff */
[----:B------:R-:W0:Y:S01]  /*5be0*/  LDC R72, c[0x0][0x3d8] ;  /* 0x0000f600ff487b82 */ /* 0x000e220000000800 */
[----:B------:R-:W1:Y:S01]  /*5bf0*/  MUFU.EX2 R41, R41 ;  /* 0x0000002900297308 */ /* 0x000e620000000800 */
[----:B--2---:R-:W-:Y:S01]  /*5c00*/  FADD R4, R38, R4 ;  /* 0x0000000426047221 */ /* 0x004fe20000000000 */
[----:B------:R-:W-:Y:S01]  /*5c10*/  LEA.HI.X.SX32 R115, R70, R69, 0x1, P5 ;  /* 0x0000004546737211 */ /* 0x000fe200028f0eff */
[----:B------:R-:W-:Y:S01]  /*5c20*/  FMUL R44, R44, 1.4426950216293334961 ;  /* 0x3fb8aa3b2c2c7820 */ /* 0x000fe20000400000 */
[----:B------:R-:W-:Y:S01]  /*5c30*/  IADD3 R112, P4, PT, R71, R68, RZ ;  /* 0x0000004447707210 */ /* 0x000fe20007f9e0ff */
[----:B------:R-:W-:-:S03]  /*5c40*/  IMAD R70, R75, 0x2, R71 ;  /* 0x000000024b467824 */ /* 0x000fc600078e0247 */
[----:B------:R-:W2:Y:S01]  /*5c50*/  MUFU.EX2 R42, R42 ;  /* 0x0000002a002a7308 */ /* 0x000ea20000000800 */
[----:B------:R-:W0:Y:S01]  /*5c60*/  LDC R75, c[0x0][0x3d8] ;  /* 0x0000f600ff4b7b82 */ /* 0x000e220000000800 */
[----:B---3--:R-:W-:Y:S01]  /*5c70*/  FADD R4, R39, R4 ;  /* 0x0000000427047221 */ /* 0x008fe20000000000 */
[----:B------:R-:W-:Y:S01]  /*5c80*/  FMUL R45, R45, 1.4426950216293334961 ;  /* 0x3fb8aa3b2d2d7820 */ /* 0x000fe20000400000 */
[----:B------:R-:W-:-:S04]  /*5c90*/  LEA.HI.X.SX32 R113, R71, R69, 0x1, P4 ;  /* 0x0000004547717211 */ /* 0x000fc800020f0eff */
[----:B------:R-:W3:Y:S01]  /*5ca0*/  MUFU.EX2 R43, R43 ;  /* 0x0000002b002b7308 */ /* 0x000ee20000000800 */
[-C--:B------:R-:W-:Y:S01]  /*5cb0*/  IADD3 R110, P4, PT, R70, R68.reuse, RZ ;  /* 0x00000044466e7210 */ /* 0x080fe20007f9e0ff */
[----:B-1----:R-:W-:Y:S02]  /*5cc0*/  IMAD R71, R73, 0x2, R70 ;  /* 0x0000000249477824 */ /* 0x002fe400078e0246 */
[----:B----4-:R-:W-:Y:S01]  /*5cd0*/  FADD R4, R40, R4 ;  /* 0x0000000428047221 */ /* 0x010fe20000000000 */
[----:B------:R-:W1:Y:S01]  /*5ce0*/  LDC R73, c[0x0][0x3d8] ;  /* 0x0000f600ff497b82 */ /* 0x000e620000000800 */
[----:B------:R-:W-:Y:S02]  /*5cf0*/  FMUL R46, R46, 1.4426950216293334961 ;  /* 0x3fb8aa3b2e2e7820 */ /* 0x000fe40000400000 */
[----:B------:R-:W4:Y:S01]  /*5d00*/  MUFU.EX2 R44, R44 ;  /* 0x0000002c002c7308 */ /* 0x000f220000000800 */
[----:B------:R-:W-:Y:S01]  /*5d10*/  LEA.HI.X.SX32 R111, R70, R69, 0x1, P4 ;  /* 0x00000045466f7211 */ /* 0x000fe200020f0eff */
[----:B------:R-:W-:Y:S01]  /*5d20*/  IMAD R70, R76, 0x2, R71 ;  /* 0x000000024c467824 */ /* 0x000fe200078e0247 */
[----:B------:R-:W-:Y:S01]  /*5d30*/  IADD3 R108, P4, PT, R71, R68, RZ ;  /* 0x00000044476c7210 */ /* 0x000fe20007f9e0ff */
[----:B------:R-:W-:Y:S01]  /*5d40*/  FADD R4, R41, R4 ;  /* 0x0000000429047221 */ /* 0x000fe20000000000 */
[----:B------:R-:W-:Y:S01]  /*5d50*/  FMUL R47, R47, 1.4426950216293334961 ;  /* 0x3fb8aa3b2f2f7820 */ /* 0x000fe20000400000 */
[----:B------:R-:W-:-:S02]  /*5d60*/  FMUL R48, R48, 1.4426950216293334961 ;  /* 0x3fb8aa3b30307820 */ /* 0x000fc40000400000 */
[----:B------:R-:W0:Y:S01]  /*5d70*/  MUFU.EX2 R45, R45 ;  /* 0x0000002d002d7308 */ /* 0x000e220000000800 */
[-C--:B------:R-:W-:Y:S01]  /*5d80*/  LEA.HI.X.SX32 R109, R71, R69.reuse, 0x1, P4 ;  /* 0x00000045476d7211 */ /* 0x080fe200020f0eff */
[----:B--2---:R-:W-:Y:S01]  /*5d90*/  FADD R4, R42, R4 ;  /* 0x000000042a047221 */ /* 0x004fe20000000000 */
[-C--:B------:R-:W-:Y:S01]  /*5da0*/  IADD3 R106, P4, PT, R70, R68.reuse, RZ ;  /* 0x00000044466a7210 */ /* 0x080fe20007f9e0ff */
[----:B0-----:R-:W-:Y:S02]  /*5db0*/  IMAD R71, R74, 0x2, R70 ;  /* 0x000000024a477824 */ /* 0x001fe400078e0246 */
[----:B------:R-:W-:Y:S01]  /*5dc0*/  FMUL R49, R49, 1.4426950216293334961 ;  /* 0x3fb8aa3b31317820 */ /* 0x000fe20000400000 */
[----:B------:R-:W0:Y:S01]  /*5dd0*/  LDC R74, c[0x0][0x3d8] ;  /* 0x0000f600ff4a7b82 */ /* 0x000e220000000800 */
[----:B------:R-:W2:Y:S01]  /*5de0*/  MUFU.EX2 R46, R46 ;  /* 0x0000002e002e7308 */ /* 0x000ea20000000800 */
[----:B---3--:R-:W-:Y:S01]  /*5df0*/  FADD R4, R43, R4 ;  /* 0x000000042b047221 */ /* 0x008fe20000000000 */
[----:B------:R-:W-:Y:S01]  /*5e00*/  LEA.HI.X.SX32 R107, R70, R69, 0x1, P4 ;  /* 0x00000045466b7211 */ /* 0x000fe200020f0eff */
[----:B------:R-:W-:Y:S01]  /*5e10*/  IMAD R70, R72, 0x2, R71 ;  /* 0x0000000248467824 */ /* 0x000fe200078e0247 */
[-C--:B------:R-:W-:Y:S01]  /*5e20*/  IADD3 R104, P4, PT, R71, R68.reuse, RZ ;  /* 0x0000004447687210 */ /* 0x080fe20007f9e0ff */
[----:B------:R-:W-:Y:S01]  /*5e30*/  FMUL R50, R50, 1.4426950216293334961 ;  /* 0x3fb8aa3b32327820 */ /* 0x000fe20000400000 */
[----:B------:R-:W-:Y:S01]  /*5e40*/  FMUL R51, R51, 1.4426950216293334961 ;  /* 0x3fb8aa3b33337820 */ /* 0x000fe20000400000 */
[----:B------:R-:W-:Y:S01]  /*5e50*/  FMUL R52, R52, 1.4426950216293334961 ;  /* 0x3fb8aa3b34347820 */ /* 0x000fe20000400000 */
[----:B------:R-:W3:Y:S01]  /*5e60*/  MUFU.EX2 R47, R47 ;  /* 0x0000002f002f7308 */ /* 0x000ee20000000800 */
[----:B----4-:R-:W-:Y:S01]  /*5e70*/  FADD R4, R44, R4 ;  /* 0x000000042c047221 */ /* 0x010fe20000000000 */
[----:B------:R-:W4:Y:S01]  /*5e80*/  LDC R72, c[0x0][0x3d8] ;  /* 0x0000f600ff487b82 */ /* 0x000f220000000800 */
[----:B------:R-:W-:-:S05]  /*5e90*/  IADD3 R102, P5, PT, R70, R68, RZ ;  /* 0x0000004446667210 */ /* 0x000fca0007fbe0ff */
[----:B------:R-:W3:Y:S01]  /*5ea0*/  MUFU.EX2 R48, R48 ;  /* 0x0000003000307308 */ /* 0x000ee20000000800 */
[-C--:B------:R-:W-:Y:S01]  /*5eb0*/  LEA.HI.X.SX32 R105, R71, R69.reuse, 0x1, P4 ;  /* 0x0000004547697211 */ /* 0x080fe200020f0eff */
[----:B------:R-:W-:Y:S02]  /*5ec0*/  IMAD R71, R75, 0x2, R70 ;  /* 0x000000024b477824 */ /* 0x000fe400078e0246 */
[----:B------:R-:W-:Y:S01]  /*5ed0*/  FADD R4, R45, R4 ;  /* 0x000000042d047221 */ /* 0x000fe20000000000 */
[----:B------:R-:W4:Y:S03]  /*5ee0*/  LDC R75, c[0x0][0x3d8] ;  /* 0x0000f600ff4b7b82 */ /* 0x000f260000000800 */
[----:B------:R-:W0:Y:S01]  /*5ef0*/  MUFU.EX2 R49, R49 ;  /* 0x0000003100317308 */ /* 0x000e220000000800 */
[----:B------:R-:W-:Y:S01]  /*5f00*/  LEA.HI.X.SX32 R103, R70, R69, 0x1, P5 ;  /* 0x0000004546677211 */ /* 0x000fe200028f0eff */
[----:B-1----:R-:W-:-:S02]  /*5f10*/  IMAD R70, R73, 0x2, R71 ;  /* 0x0000000249467824 */ /* 0x002fc400078e0247 */
[----:B--2---:R-:W-:Y:S01]  /*5f20*/  FADD R4, R46, R4 ;  /* 0x000000042e047221 */ /* 0x004fe20000000000 */
[----:B------:R-:W1:Y:S03]  /*5f30*/  LDC R73, c[0x0][0x3d8] ;  /* 0x0000f600ff497b82 */ /* 0x000e660000000800 */
[----:B------:R-:W2:Y:S01]  /*5f40*/  MUFU.EX2 R50, R50 ;  /* 0x0000003200327308 */ /* 0x000ea20000000800 */
[----:B---3--:R-:W-:Y:S01]  /*5f50*/  FADD R4, R47, R4 ;  /* 0x000000042f047221 */ /* 0x008fe20000000000 */
[----:B------:R-:W-:Y:S01]  /*5f60*/  FMUL R53, R53, 1.4426950216293334961 ;  /* 0x3fb8aa3b35357820 */ /* 0x000fe20000400000 */
[C---:B------:R-:W-:Y:S02]  /*5f70*/  IADD3 R100, P4, PT, R71.reuse, R68, RZ ;  /* 0x0000004447647210 */ /* 0x040fe40007f9e0ff */
[----:B------:R-:W3:Y:S03]  /*5f80*/  LDC R76, c[0x0][0x3d8] ;  /* 0x0000f600ff4c7b82 */ /* 0x000ee60000000800 */
[----:B------:R-:W2:Y:S01]  /*5f90*/  MUFU.EX2 R51, R51 ;  /* 0x0000003300337308 */ /* 0x000ea20000000800 */
[----:B------:R-:W-:Y:S01]  /*5fa0*/  FADD R4, R48, R4 ;  /* 0x0000000430047221 */ /* 0x000fe20000000000 */
[----:B------:R-:W-:Y:S01]  /*5fb0*/  FMUL R31, R54, 1.4426950216293334961 ;  /* 0x3fb8aa3b361f7820 */ /* 0x000fe20000400000 */
[----:B------:R-:W-:Y:S01]  /*5fc0*/  LEA.HI.X.SX32 R101, R71, R69, 0x1, P4 ;  /* 0x0000004547657211 */ /* 0x000fe200020f0eff */
[----:B0-----:R-:W-:-:S04]  /*5fd0*/  IMAD R71, R74, 0x2, R70 ;  /* 0x000000024a477824 */ /* 0x001fc800078e0246 */
[----:B------:R-:W0:Y:S01]  /*5fe0*/  MUFU.EX2 R52, R52 ;  /* 0x0000003400347308 */ /* 0x000e220000000800 */
[----:B------:R-:W-:Y:S01]  /*5ff0*/  IADD3 R98, P5, PT, R70, R68, RZ ;  /* 0x0000004446627210 */ /* 0x000fe20007fbe0ff */
[----:B------:R-:W-:Y:S01]  /*6000*/  FADD R4, R49, R4 ;  /* 0x0000000431047221 */ /* 0x000fe20000000000 */
[----:B------:R-:W-:-:S05]  /*6010*/  FMUL R23, R55, 1.4426950216293334961 ;  /* 0x3fb8aa3b37177820 */ /* 0x000fca0000400000 */
[----:B------:R-:W0:Y:S01]  /*6020*/  MUFU.EX2 R53, R53 ;  /* 0x0000003500357308 */ /* 0x000e220000000800 */
[-C--:B------:R-:W-:Y:S01]  /*6030*/  LEA.HI.X.SX32 R99, R70, R69.reuse, 0x1, P5 ;  /* 0x0000004546637211 */ /* 0x080fe200028f0eff */
[----:B------:R-:W3:Y:S01]  /*6040*/  LDC R74, c[0x0][0x3d8] ;  /* 0x0000f600ff4a7b82 */ /* 0x000ee20000000800 */
[----:B------:R-:W-:Y:S01]  /*6050*/  IADD3 R96, P4, PT, R71, R68, RZ ;  /* 0x0000004447607210 */ /* 0x000fe20007f9e0ff */
[----:B--2---:R-:W-:Y:S01]  /*6060*/  FADD R4, R50, R4 ;  /* 0x0000000432047221 */ /* 0x004fe20000000000 */
[----:B----4-:R-:W-:Y:S02]  /*6070*/  IMAD R70, R72, 0x2, R71 ;  /* 0x0000000248467824 */ /* 0x010fe400078e0247 */
[----:B------:R-:W-:Y:S01]  /*6080*/  FMUL R56, R56, 1.4426950216293334961 ;  /* 0x3fb8aa3b38387820 */ /* 0x000fe20000400000 */
[----:B------:R-:W-:Y:S01]  /*6090*/  FMUL R32, R57, 1.4426950216293334961 ;  /* 0x3fb8aa3b39207820 */ /* 0x000fe20000400000 */
[----:B------:R-:W2:Y:S01]  /*60a0*/  MUFU.EX2 R31, R31 ;  /* 0x0000001f001f7308 */ /* 0x000ea20000000800 */
[----:B------:R-:W-:Y:S01]  /*60b0*/  LEA.HI.X.SX32 R97, R71, R69, 0x1, P4 ;  /* 0x0000004547617211 */ /* 0x000fe200020f0eff */
[----:B------:R-:W-:Y:S01]  /*60c0*/  FADD R4, R51, R4 ;  /* 0x0000000433047221 */ /* 0x000fe20000000000 */
[----:B------:R-:W-:-:S02]  /*60d0*/  IMAD R71, R75, 0x2, R70 ;  /* 0x000000024b477824 */ /* 0x000fc400078e0246 */
[----:B------:R-:W-:Y:S01]  /*60e0*/  FMUL R28, R58, 1.4426950216293334961 ;  /* 0x3fb8aa3b3a1c7820 */ /* 0x000fe20000400000 */
[----:B------:R-:W4:Y:S01]  /*60f0*/  LDC R75, c[0x0][0x3d8] ;  /* 0x0000f600ff4b7b82 */ /* 0x000f220000000800 */
[----:B------:R-:W-:Y:S01]  /*6100*/  FMUL R21, R59, 1.4426950216293334961 ;  /* 0x3fb8aa3b3b157820 */ /* 0x000fe20000400000 */
[----:B------:R-:W-:Y:S01]  /*6110*/  FMUL R30, R60, 1.4426950216293334961 ;  /* 0x3fb8aa3b3c1e7820 */ /* 0x000fe20000400000 */
[----:B------:R-:W2:Y:S01]  /*6120*/  MUFU.EX2 R23, R23 ;  /* 0x0000001700177308 */ /* 0x000ea20000000800 */
[----:B0-----:R-:W-:Y:S01]  /*6130*/  FADD R4, R52, R4 ;  /* 0x0000000434047221 */ /* 0x001fe20000000000 */
[-C--:B------:R-:W-:Y:S01]  /*6140*/  IADD3 R94, P4, PT, R70, R68.reuse, RZ ;  /* 0x00000044465e7210 */ /* 0x080fe20007f9e0ff */
[----:B-1----:R-:W-:Y:S02]  /*6150*/  IMAD R72, R73, 0x2, R71 ;  /* 0x0000000249487824 */ /* 0x002fe400078e0247 */
[----:B------:R-:W-:Y:S01]  /*6160*/  FMUL R29, R61, 1.4426950216293334961 ;  /* 0x3fb8aa3b3d1d7820 */ /* 0x000fe20000400000 */
[----:B------:R-:W0:Y:S01]  /*6170*/  LDC R73, c[0x0][0x3d8] ;  /* 0x0000f600ff497b82 */ /* 0x000e220000000800 */
[----:B------:R-:W-:Y:S01]  /*6180*/  FMUL R25, R62, 1.4426950216293334961 ;  /* 0x3fb8aa3b3e197820 */ /* 0x000fe20000400000 */
[----:B------:R-:W-:Y:S01]  /*6190*/  FMUL R22, R63, 1.4426950216293334961 ;  /* 0x3fb8aa3b3f167820 */ /* 0x000fe20000400000 */
[----:B------:R-:W1:Y:S01]  /*61a0*/  MUFU.EX2 R56, R56 ;  /* 0x0000003800387308 */ /* 0x000e620000000800 */
[----:B------:R-:W-:Y:S01]  /*61b0*/  FADD R4, R53, R4 ;  /* 0x0000000435047221 */ /* 0x000fe20000000000 */
[-C--:B------:R-:W-:Y:S01]  /*61c0*/  LEA.HI.X.SX32 R95, R70, R69.reuse, 0x1, P4 ;  /* 0x00000045465f7211 */ /* 0x080fe200020f0eff */
[----:B---3--:R-:W-:Y:S01]  /*61d0*/  IMAD R70, R76, 0x2, R72 ;  /* 0x000000024c467824 */ /* 0x008fe200078e0248 */
[-C--:B------:R-:W-:Y:S01]  /*61e0*/  IADD3 R92, P4, PT, R71, R68.reuse, RZ ;  /* 0x00000044475c7210 */ /* 0x080fe20007f9e0ff */
[----:B------:R-:W-:Y:S01]  /*61f0*/  FMUL R27, R64, 1.4426950216293334961 ;  /* 0x3fb8aa3b401b7820 */ /* 0x000fe20000400000 */
[----:B------:R-:W-:Y:S01]  /*6200*/  FMUL R26, R65, 1.4426950216293334961 ;  /* 0x3fb8aa3b411a7820 */ /* 0x000fe20000400000 */
[----:B------:R-:W-:Y:S01]  /*6210*/  FMUL R20, R66, 1.4426950216293334961 ;  /* 0x3fb8aa3b42147820 */ /* 0x000fe20000400000 */
[----:B------:R-:W3:Y:S01]  /*6220*/  MUFU.EX2 R32, R32 ;  /* 0x0000002000207308 */ /* 0x000ee20000000800 */
[----:B--2---:R-:W-:Y:S01]  /*6230*/  FADD R4, R31, R4 ;  /* 0x000000041f047221 */ /* 0x004fe20000000000 */
[-C--:B------:R-:W-:Y:S01]  /*6240*/  LEA.HI.X.SX32 R93, R71, R69.reuse, 0x1, P4 ;  /* 0x00000045475d7211 */ /* 0x080fe200020f0eff */
[----:B------:R-:W-:Y:S01]  /*6250*/  FMUL R24, R67, 1.4426950216293334961 ;  /* 0x3fb8aa3b43187820 */ /* 0x000fe20000400000 */
[-C--:B------:R-:W-:Y:S01]  /*6260*/  IADD3 R88, P5, PT, R70, R68.reuse, RZ ;  /* 0x0000004446587210 */ /* 0x080fe20007fbe0ff */
[----:B------:R-:W-:Y:S01]  /*6270*/  FADD R18, -R0, -INF ;  /* 0xff80000000127421 */ /* 0x000fe20000000100 */
[----:B------:R-:W2:Y:S02]  /*6280*/  LDL.LU R54, [R1+0x178] ;  /* 0x0001780001367983 */ /* 0x000ea40000300800 */
[----:B------:R-:W3:Y:S01]  /*6290*/  MUFU.EX2 R28, R28 ;  /* 0x0000001c001c7308 */ /* 0x000ee20000000800 */
[----:B------:R-:W-:Y:S01]  /*62a0*/  IADD3 R90, P4, PT, R72, R68, RZ ;  /* 0x00000044485a7210 */ /* 0x000fe20007f9e0ff */
[----:B------:R-:W-:Y:S01]  /*62b0*/  FADD R4, R23, R4 ;  /* 0x0000000417047221 */ /* 0x000fe20000000000 */
[----:B------:R-:W-:-:S05]  /*62c0*/  LEA.HI.X.SX32 R89, R70, R69, 0x1, P5 ;  /* 0x0000004546597211 */ /* 0x000fca00028f0eff */
[----:B------:R-:W0:Y:S01]  /*62d0*/  MUFU.EX2 R21, R21 ;  /* 0x0000001500157308 */ /* 0x000e220000000800 */
[----:B------:R-:W-:Y:S01]  /*62e0*/  LEA.HI.X.SX32 R91, R72, R69, 0x1, P4 ;  /* 0x00000045485b7211 */ /* 0x000fe200020f0eff */
[----:B------:R-:W-:Y:S02]  /*62f0*/  IMAD R70, R74, 0x2, R70 ;  /* 0x000000024a467824 */ /* 0x000fe400078e0246 */
[----:B-1----:R-:W-:Y:S01]  /*6300*/  FADD R4, R56, R4 ;  /* 0x0000000438047221 */ /* 0x002fe20000000000 */
[----:B------:R-:W1:Y:S03]  /*6310*/  LDC R72, c[0x0][0x3d8] ;  /* 0x0000f600ff487b82 */ /* 0x000e660000000800 */
[----:B------:R-:W0:Y:S01]  /*6320*/  MUFU.EX2 R30, R30 ;  /* 0x0000001e001e7308 */ /* 0x000e220000000800 */
[----:B---3--:R-:W-:Y:S01]  /*6330*/  FADD R4, R32, R4 ;  /* 0x0000000420047221 */ /* 0x008fe20000000000 */
[----:B------:R-:W-:Y:S01]  /*6340*/  IADD3 R86, P4, PT, R70, R68, RZ ;  /* 0x0000004446567210 */ /* 0x000fe20007f9e0ff */
[----:B----4-:R-:W-:-:S02]  /*6350*/  IMAD R71, R75, 0x2, R70 ;  /* 0x000000024b477824 */ /* 0x010fc400078e0246 */
[----:B------:R-:W3:Y:S03]  /*6360*/  LDC R74, c[0x0][0x3d8] ;  /* 0x0000f600ff4a7b82 */ /* 0x000ee60000000800 */
[----:B------:R-:W4:Y:S01]  /*6370*/  MUFU.EX2 R29, R29 ;  /* 0x0000001d001d7308 */ /* 0x000f220000000800 */
[----:B------:R-:W-:Y:S01]  /*6380*/  FADD R4, R28, R4 ;  /* 0x000000041c047221 */ /* 0x000fe20000000000 */
[----:B------:R-:W-:Y:S01]  /*6390*/  LEA.HI.X.SX32 R87, R70, R69, 0x1, P4 ;  /* 0x0000004546577211 */ /* 0x000fe200020f0eff */
[----:B0-----:R-:W-:-:S05]  /*63a0*/  IMAD R70, R73, 0x2, R71 ;  /* 0x0000000249467824 */ /* 0x001fca00078e0247 */
[----:B------:R-:W0:Y:S01]  /*63b0*/  MUFU.EX2 R25, R25 ;  /* 0x0000001900197308 */ /* 0x000e220000000800 */
[----:B------:R-:W3:Y:S01]  /*63c0*/  LDC R73, c[0x0][0x3d8] ;  /* 0x0000f600ff497b82 */ /* 0x000ee20000000800 */
[----:B------:R-:W-:-:S06]  /*63d0*/  FADD R4, R21, R4 ;  /* 0x0000000415047221 */ /* 0x000fcc0000000000 */
[----:B------:R-:W0:Y:S01]  /*63e0*/  MUFU.EX2 R22, R22 ;  /* 0x0000001600167308 */ /* 0x000e220000000800 */
[----:B------:R-:W-:Y:S01]  /*63f0*/  FADD R4, R30, R4 ;  /* 0x000000041e047221 */ /* 0x000fe20000000000 */
[----:B------:R-:W-:-:S06]  /*6400*/  IADD3 R84, P4, PT, R71, R68, RZ ;  /* 0x0000004447547210 */ /* 0x000fcc0007f9e0ff */
[----:B------:R-:W3:Y:S01]  /*6410*/  MUFU.EX2 R27, R27 ;  /* 0x0000001b001b7308 */ /* 0x000ee20000000800 */
[----:B----4-:R-:W-:Y:S01]  /*6420*/  FADD R4, R29, R4 ;  /* 0x000000041d047221 */ /* 0x010fe20000000000 */
[----:B------:R-:W-:-:S06]  /*6430*/  LEA.HI.X.SX32 R85, R71, R69, 0x1, P4 ;  /* 0x0000004547557211 */ /* 0x000fcc00020f0eff */
[----:B------:R-:W4:Y:S01]  /*6440*/  MUFU.EX2 R26, R26 ;  /* 0x0000001a001a7308 */ /* 0x000f220000000800 */
[----:B0-----:R-:W-:Y:S01]  /*6450*/  FADD R4, R25, R4 ;  /* 0x0000000419047221 */ /* 0x001fe20000000000 */
[----:B------:R-:W-:Y:S01]  /*6460*/  IADD3 R82, P4, PT, R70, R68, RZ ;  /* 0x0000004446527210 */ /* 0x000fe20007f9e0ff */
[----:B-1----:R-:W-:-:S05]  /*6470*/  IMAD R71, R72, 0x2, R70 ;  /* 0x0000000248477824 */ /* 0x002fca00078e0246 */
[----:B------:R-:W0:Y:S01]  /*6480*/  MUFU.EX2 R20, R20 ;  /* 0x0000001400147308 */ /* 0x000e220000000800 */
[----:B------:R-:W-:Y:S01]  /*6490*/  FADD R4, R22, R4 ;  /* 0x0000000416047221 */ /* 0x000fe20000000000 */
[----:B------:R-:W-:Y:S01]  /*64a0*/  LEA.HI.X.SX32 R83, R70, R69, 0x1, P4 ;  /* 0x0000004546537211 */ /* 0x000fe200020f0eff */
[----:B---3--:R-:W-:Y:S01]  /*64b0*/  IMAD R70, R74, 0x2, R71 ;  /* 0x000000024a467824 */ /* 0x008fe200078e0247 */
[----:B------:R-:W-:-:S04]  /*64c0*/  IADD3 R80, P4, PT, R71, R68, RZ ;  /* 0x0000004447507210 */ /* 0x000fc80007f9e0ff */
[----:B------:R-:W1:Y:S01]  /*64d0*/  MUFU.EX2 R24, R24 ;  /* 0x0000001800187308 */ /* 0x000e620000000800 */
[----:B------:R-:W-:Y:S02]  /*64e0*/  IMAD.MOV.U32 R55, RZ, RZ, R5 ;  /* 0x000000ffff377224 */ /* 0x000fe400078e0005 */
[----:B------:R-:W-:Y:S01]  /*64f0*/  FADD R5, R27, R4 ;  /* 0x000000041b057221 */ /* 0x000fe20000000000 */
[----:B------:R-:W-:Y:S01]  /*6500*/  LEA.HI.X.SX32 R81, R71, R69, 0x1, P4 ;  /* 0x0000004547517211 */ /* 0x000fe200020f0eff */
[----:B------:R-:W-:Y:S02]  /*6510*/  IMAD R71, R73, 0x2, R70 ;  /* 0x0000000249477824 */ /* 0x000fe400078e0246 */
[----:B------:R-:W-:Y:S01]  /*6520*/  FMUL R18, R18, 1.4426950216293334961 ;  /* 0x3fb8aa3b12127820 */ /* 0x000fe20000400000 */
[----:B----4-:R-:W-:Y:S01]  /*6530*/  FADD R5, R26, R5 ;  /* 0x000000051a057221 */ /* 0x010fe20000000000 */
[----:B------:R-:W3:Y:S01]  /*6540*/  LDL.LU R57, [R1+0x17c] ;  /* 0x00017c0001397983 */ /* 0x000ee20000300800 */
[----:B------:R-:W-:-:S02]  /*6550*/  IMAD R4, R8, 0x2, R71 ;  /* 0x0000000208047824 */ /* 0x000fc400078e0247 */
[----:B0-----:R-:W-:-:S04]  /*6560*/  FADD R8, R20, R5 ;  /* 0x0000000514087221 */ /* 0x001fc80000000000 */
[----:B-1----:R-:W-:-:S05]  /*6570*/  FADD R8, R24, R8 ;  /* 0x0000000818087221 */ /* 0x002fca0000000000 */
[----:B------:R-:W0:Y:S01]  /*6580*/  SHFL.BFLY PT, R9, R8, 0x10, 0x1f ;  /* 0x0e001f0008097f89 */ /* 0x000e2200000e0000 */
[----:B------:R-:W1:Y:S01]  /*6590*/  MUFU.EX2 R18, R18 ;  /* 0x0000001200127308 */ /* 0x000e620000000800 */
[----:B------:R-:W-:Y:S01]  /*65a0*/  IADD3 R78, P4, PT, R70, R68, RZ ;  /* 0x00000044464e7210 */ /* 0x000fe20007f9e0ff */
[----:B------:R-:W-:-:S03]  /*65b0*/  IMAD R6, R6, 0x2, R4 ;  /* 0x0000000206067824 */ /* 0x000fc600078e0204 */
[----:B------:R-:W-:Y:S02]  /*65c0*/  LEA.HI.X.SX32 R79, R70, R69, 0x1, P4 ;  /* 0x00000045464f7211 */ /* 0x000fe400020f0eff */
[----:B------:R-:W-:Y:S01]  /*65d0*/  IADD3 R76, P4, PT, R71, R68, RZ ;  /* 0x00000044474c7210 */ /* 0x000fe20007f9e0ff */
[----:B------:R-:W-:-:S03]  /*65e0*/  IMAD R5, R7, 0x2, R6 ;  /* 0x0000000207057824 */ /* 0x000fc600078e0206 */
[----:B------:R-:W-:Y:S02]  /*65f0*/  LEA.HI.X.SX32 R77, R71, R69, 0x1, P4 ;  /* 0x00000045474d7211 */ /* 0x000fe400020f0eff */
[----:B------:R-:W-:Y:S01]  /*6600*/  IADD3 R74, P4, PT, R4, R68, RZ ;  /* 0x00000044044a7210 */ /* 0x000fe20007f9e0ff */
[----:B0-----:R-:W-:-:S03]  /*6610*/  FADD R8, R8, R9 ;  /* 0x0000000908087221 */ /* 0x001fc60000000000 */
[----:B------:R-:W-:Y:S01]  /*6620*/  LEA.HI.X.SX32 R75, R4, R69, 0x1, P4 ;  /* 0x00000045044b7211 */ /* 0x000fe200020f0eff */
[----:B-1----:R-:W-:Y:S01]  /*6630*/  FADD R8, R18, R8 ;  /* 0x0000000812087221 */ /* 0x002fe20000000000 */
[----:B------:R-:W-:Y:S01]  /*6640*/  IMAD R4, R16, 0x2, R5 ;  /* 0x0000000210047824 */ /* 0x000fe200078e0205 */
[----:B------:R-:W-:Y:S02]  /*6650*/  F2FP.SATFINITE.E4M3.F32.PACK_AB_MERGE_C R16, R248, R17, RZ ;  /* 0x00000011f810723e */ /* 0x000fe400048070ff */
[----:B------:R-:W-:Y:S01]  /*6660*/  F2FP.SATFINITE.E4M3.F32.PACK_AB_MERGE_C R17, R203, R202, RZ ;  /* 0x000000cacb11723e */ /* 0x000fe200048070ff */
[----:B------:R-:W-:Y:S01]  /*6670*/  STL [R1+0x184], R8 ;  /* 0x0001840801007387 */ /* 0x000fe20000100800 */
[----:B------:R-:W-:-:S03]  /*6680*/  F2FP.SATFINITE.E4M3.F32.PACK_AB_MERGE_C R18, R2, R172, RZ ;  /* 0x000000ac0212723e */ /* 0x000fc600048070ff */
[----:B------:R-:W4:Y:S04]  /*6690*/  LDL.LU R248, [R1+0x26c] ;  /* 0x00026c0001f87983 */ /* 0x000f280000300800 */
[----:B------:R0:W5:Y:S04]  /*66a0*/  LDL.LU R202, [R1+0x268] ;  /* 0x0002680001ca7983 */ /* 0x0001680000300800 */
[----:B------:R0:W5:Y:S04]  /*66b0*/  LDL.LU R203, [R1+0x264] ;  /* 0x0002640001cb7983 */ /* 0x0001680000300800 */
[----:B------:R-:W2:Y:S01]  /*66c0*/  LDL.LU R172, [R1+0x260] ;  /* 0x0002600001ac7983 */ /* 0x000ea20000300800 */
[----:B------:R-:W-:-:S03]  /*66d0*/  PRMT R249, RZ, 0x7610, R249 ;  /* 0x00007610fff97816 */ /* 0x000fc600000000f9 */
[----:B------:R-:W3:Y:S04]  /*66e0*/  LDL.LU R2, [R1+0x25c] ;  /* 0x00025c0001027983 */ /* 0x000ee80000300800 */
[----:B------:R-:W3:Y:S01]  /*66f0*/  @P2 LDG.E.U8 R249, desc[UR34][R198.64] ;  /* 0x00000022c6f92981 */ /* 0x000ee2000c1e1100 */
[-C--:B------:R-:W-:Y:S02]  /*6700*/  IADD3 R72, P4, PT, R6, R68.reuse, RZ ;  /* 0x0000004406487210 */ /* 0x080fe40007f9e0ff */
[-C--:B------:R-:W-:Y:S02]  /*6710*/  IADD3 R70, P5, PT, R5, R68.reuse, RZ ;  /* 0x0000004405467210 */ /* 0x080fe40007fbe0ff */
[----:B------:R-:W-:Y:S02]  /*6720*/  IADD3 R68, P6, PT, R4, R68, RZ ;  /* 0x0000004404447210 */ /* 0x000fe40007fde0ff */
[----:B------:R-:W-:-:S02]  /*6730*/  LEA.HI.X.SX32 R73, R6, R69, 0x1, P4 ;  /* 0x0000004506497211 */ /* 0x000fc400020f0eff */
[-C--:B------:R-:W-:Y:S02]  /*6740*/  LEA.HI.X.SX32 R71, R5, R69.reuse, 0x1, P5 ;  /* 0x0000004505477211 */ /* 0x080fe400028f0eff */
[----:B------:R-:W-:Y:S02]  /*6750*/  LEA.HI.X.SX32 R69, R4, R69, 0x1, P6 ;  /* 0x0000004504457211 */ /* 0x000fe400030f0eff */
[----:B------:R-:W-:Y:S02]  /*6760*/  PRMT R238, RZ, 0x7610, R238 ;  /* 0x00007610ffee7816 */ /* 0x000fe400000000ee */
[----:B------:R-:W-:Y:S02]  /*6770*/  PRMT R210, RZ, 0x7610, R210 ;  /* 0x00007610ffd27816 */ /* 0x000fe400000000d2 */
[----:B------:R-:W-:Y:S02]  /*6780*/  PRMT R247, RZ, 0x7610, R247 ;  /* 0x00007610fff77816 */ /* 0x000fe400000000f7 */
[----:B------:R-:W-:Y:S01]  /*6790*/  PRMT R237, RZ, 0x7610, R237 ;  /* 0x00007610ffed7816 */ /* 0x000fe200000000ed */
[----:B------:R-:W4:Y:S01]  /*67a0*/  @P2 LDG.E.U8 R238, desc[UR34][R200.64] ;  /* 0x00000022c8ee2981 */ /* 0x000f22000c1e1100 */
[----:B------:R-:W-:-:S02]  /*67b0*/  PRMT R204, RZ, 0x7610, R204 ;  /* 0x00007610ffcc7816 */ /* 0x000fc400000000cc */
[----:B------:R-:W-:Y:S01]  /*67c0*/  PRMT R211, RZ, 0x7610, R211 ;  /* 0x00007610ffd37816 */ /* 0x000fe200000000d3 */
[----:B------:R-:W4:Y:S01]  /*67d0*/  @P2 LDG.E.U8 R210, desc[UR34][R196.64] ;  /* 0x00000022c4d22981 */ /* 0x000f22000c1e1100 */
[----:B------:R-:W-:Y:S02]  /*67e0*/  PRMT R246, RZ, 0x7610, R246 ;  /* 0x00007610fff67816 */ /* 0x000fe400000000f6 */
[----:B------:R-:W-:Y:S01]  /*67f0*/  PRMT R236, RZ, 0x7610, R236 ;  /* 0x00007610ffec7816 */ /* 0x000fe200000000ec */
[----:B------:R-:W4:Y:S01]  /*6800*/  @P2 LDG.E.U8 R247, desc[UR34][R194.64] ;  /* 0x00000022c2f72981 */ /* 0x000f22000c1e1100 */
        /* <DEDUP_REMOVED lines=101> */
[----:B------:R-:W-:-:S03]  /*6e60*/  F2FP.SATFINITE.E4M3.F32.PACK_AB_MERGE_C R19, R19, R55, RZ ;  /* 0x000000371313723e */ /* 0x000fc600048070ff */
[----:B------:R-:W4:Y:S01]  /*6e70*/  LDL.LU R55, [R1+0x180] ;  /* 0x0001800001377983 */ /* 0x000f220000300800 */
[----:B--2---:R-:W-:-:S05]  /*6e80*/  LOP3.LUT R58, R172, 0x1f0, RZ, 0xc0, !PT ;  /* 0x000001f0ac3a7812 */ /* 0x004fca00078ec0ff */
[----:B------:R-:W1:Y:S01]  /*6e90*/  LDSM.16.M88 R172, [R58+UR14+0x8000] ;  /* 0x0080000e3aac783b */ /* 0x000e620008000000 */
[----:B------:R-:W-:Y:S06]  /*6ea0*/  BAR.SYNC.DEFER_BLOCKING 0x0 ;  /* 0x0000000000007b1d */ /* 0x000fec0000010000 */
[----:B------:R-:W-:Y:S04]  /*6eb0*/  STL [R1+0x170], R58 ;  /* 0x0001703a01007387 */ /* 0x000fe80000100800 */
[----:B---3--:R2:W-:Y:S04]  /*6ec0*/  STS.U8 [R2+UR14+0x8800], R249 ;  /* 0x008800f902007988 */ /* 0x0085e8000800000e */
[----:B--2---:R-:W2:Y:S04]  /*6ed0*/  LDL.LU R249, [R1+0x258] ;  /* 0x0002580001f97983 */ /* 0x004ea80000300800 */
[----:B------:R3:W-:Y:S02]  /*6ee0*/  STS.U8 [R2+UR14+0x8400], R54 ;  /* 0x0084003602007988 */ /* 0x0007e4000800000e */
[----:B---3--:R-:W3:Y:S01]  /*6ef0*/  S2R R54, SR_TID.X ;  /* 0x0000000000367919 */ /* 0x008ee20000002100 */
[----:B------:R-:W-:-:S02]  /*6f00*/  F2FP.SATFINITE.E4M3.F32.PACK_AB_MERGE_C R24, R24, R20, RZ ;  /* 0x000000141818723e */ /* 0x000fc400048070ff */
[----:B------:R-:W-:Y:S01]  /*6f10*/  F2FP.SATFINITE.E4M3.F32.PACK_AB_MERGE_C R22, R22, R25, RZ ;  /* 0x000000191616723e */ /* 0x000fe200048070ff */
[----:B----4-:R4:W-:Y:S04]  /*6f20*/  STS.U8 [R2+UR14+0x8c00], R204 ;  /* 0x008c00cc02007988 */ /* 0x0109e8000800000e */
[----:B------:R0:W-:Y:S04]  /*6f30*/  STS.U8 [R2+UR14+0x9000], R205 ;  /* 0x009000cd02007988 */ /* 0x0001e8000800000e */
[----:B----4-:R4:W5:Y:S04]  /*6f40*/  LDL.LU R204, [R1+0x254] ;  /* 0x0002540001cc7983 */ /* 0x0109680000300800 */
[----:B0-----:R4:W5:Y:S01]  /*6f50*/  LDL.LU R205, [R1+0x250] ;  /* 0x0002500001cd7983 */ /* 0x0019620000300800 */
[----:B---3--:R-:W-:-:S02]  /*6f60*/  IMAD.SHL.U32 R20, R54, 0x10, RZ ;  /* 0x0000001036147824 */ /* 0x008fc400078e00ff */
[----:B------:R-:W-:-:S03]  /*6f70*/  IMAD.SHL.U32 R25, R54, 0x4, RZ ;  /* 0x0000000436197824 */ /* 0x000fc600078e00ff */
[----:B------:R-:W-:Y:S01]  /*6f80*/  LOP3.LUT R20, R20, 0x870, RZ, 0xc0, !PT ;  /* 0x0000087014147812 */ /* 0x000fe200078ec0ff */
[----:B------:R0:W-:Y:S03]  /*6f90*/  STS.U8 [R2+UR14+0x9400], R206 ;  /* 0x009400ce02007988 */ /* 0x0001e6000800000e */
[----:B------:R-:W-:Y:S01]  /*6fa0*/  LOP3.LUT R20, R20, 0x40, R25, 0x78, !PT ;  /* 0x0000004014147812 */ /* 0x000fe200078e7819 */
[----:B------:R-:W-:Y:S01]  /*6fb0*/  IMAD.SHL.U32 R25, R54, 0x80, RZ ;  /* 0x0000008036197824 */ /* 0x000fe200078e00ff */
[----:B------:R-:W-:Y:S01]  /*6fc0*/  LOP3.LUT R54, R2, 0x20, RZ, 0x3c, !PT ;  /* 0x0000002002367812 */ /* 0x000fe200078e3cff */
[----:B------:R3:W-:Y:S04]  /*6fd0*/  STS.U8 [R2+UR14+0x9800], R207 ;  /* 0x009800cf02007988 */ /* 0x0007e8000800000e */
[----:B0-----:R4:W5:Y:S04]  /*6fe0*/  LDL.LU R206, [R1+0x24c] ;  /* 0x00024c0001ce7983 */ /* 0x0019680000300800 */
[----:B------:R0:W-:Y:S04]  /*6ff0*/  STS.U8 [R2+UR14+0x9c00], R239 ;  /* 0x009c00ef02007988 */ /* 0x0001e8000800000e */
[----:B---3--:R4:W5:Y:S04]  /*7000*/  LDL.LU R207, [R1+0x248] ;  /* 0x0002480001cf7983 */ /* 0x0089680000300800 */
[----:B------:R-:W-:Y:S04]  /*7010*/  STS.U8 [R2+UR14+0x8000], R57 ;  /* 0x0080003902007988 */ /* 0x000fe8000800000e */
[----:B0-----:R-:W3:Y:S04]  /*7020*/  LDL.LU R239, [R1+0x244] ;  /* 0x0002440001ef7983 */ /* 0x001ee80000300800 */
[----:B------:R0:W-:Y:S04]  /*7030*/  STS.U8 [R2+UR14+0xa000], R208 ;  /* 0x00a000d002007988 */ /* 0x0001e8000800000e */
[----:B0-----:R4:W5:Y:S04]  /*7040*/  LDL.LU R208, [R1+0x240] ;  /* 0x0002400001d07983 */ /* 0x0019680000300800 */
[----:B------:R0:W-:Y:S04]  /*7050*/  STS.U8 [R2+UR14+0xa400], R209 ;  /* 0x00a400d102007988 */ /* 0x0001e8000800000e */
[----:B0-----:R4:W5:Y:S04]  /*7060*/  LDL.LU R209, [R1+0x23c] ;  /* 0x00023c0001d17983 */ /* 0x0019680000300800 */
[----:B------:R-:W-:Y:S04]  /*7070*/  STS.U8 [R2+UR14+0xa800], R252 ;  /* 0x00a800fc02007988 */ /* 0x000fe8000800000e */
[----:B------:R-:W-:Y:S04]  /*7080*/  STS.U8 [R2+UR14+0xac00], R188 ;  /* 0x00ac00bc02007988 */ /* 0x000fe8000800000e */
[----:B------:R-:W-:Y:S04]  /*7090*/  STS.U8 [R2+UR14+0xb000], R184 ;  /* 0x00b000b802007988 */ /* 0x000fe8000800000e */
[----:B------:R-:W-:Y:S04]  /*70a0*/  STS.U8 [R2+UR14+0xb400], R180 ;  /* 0x00b400b402007988 */ /* 0x000fe8000800000e */
[----:B------:R-:W-:Y:S04]  /*70b0*/  STS.U8 [R2+UR14+0xb800], R176 ;  /* 0x00b800b002007988 */ /* 0x000fe8000800000e */
[----:B------:R-:W-:Y:S04]  /*70c0*/  STS.U8 [R2+UR14+0xbc00], R7 ;  /* 0x00bc000702007988 */ /* 0x000fe8000800000e */
[----:B------:R-:W-:Y:S04]  /*70d0*/  STS.U8 [R54+UR14+0x8100], R55 ;  /* 0x0081003736007988 */ /* 0x000fe8000800000e */
[----:B--2---:R0:W-:Y:S04]  /*70e0*/  STS.U8 [R54+UR14+0x8500], R249 ;  /* 0x008500f936007988 */ /* 0x0041e8000800000e */
[----:B0-----:R-:W2:Y:S04]  /*70f0*/  LDL.LU R249, [R1+0x238] ;  /* 0x0002380001f97983 */ /* 0x001ea80000300800 */
[----:B------:R0:W-:Y:S04]  /*7100*/  STS.U8 [R54+UR14+0x8900], R210 ;  /* 0x008900d236007988 */ /* 0x0001e8000800000e */
[----:B------:R0:W-:Y:S04]  /*7110*/  STS.U8 [R54+UR14+0x8d00], R211 ;  /* 0x008d00d336007988 */ /* 0x0001e8000800000e */
[----:B------:R0:W-:Y:S04]  /*7120*/  STS.U8 [R54+UR14+0x9100], R212 ;  /* 0x009100d436007988 */ /* 0x0001e8000800000e */
[----:B------:R0:W-:Y:S04]  /*7130*/  STS.U8 [R54+UR14+0x9500], R213 ;  /* 0x009500d536007988 */ /* 0x0001e8000800000e */
[----:B------:R0:W-:Y:S01]  /*7140*/  STS.U8 [R54+UR14+0x9900], R214 ;  /* 0x009900d636007988 */ /* 0x0001e2000800000e */
[----:B------:R-:W-:-:S03]  /*7150*/  F2FP.SATFINITE.E4M3.F32.PACK_AB_MERGE_C R21, R21, R28, RZ ;  /* 0x0000001c1515723e */ /* 0x000fc600048070ff */
[----:B------:R0:W-:Y:S01]  /*7160*/  STS.U8 [R54+UR14+0x9d00], R215 ;  /* 0x009d00d736007988 */ /* 0x0001e2000800000e */
[----:B------:R-:W-:-:S03]  /*7170*/  LOP3.LUT R28, R2, 0x40, RZ, 0x3c, !PT ;  /* 0x00000040021c7812 */ /* 0x000fc600078e3cff */
[----:B------:R0:W-:Y:S04]  /*7180*/  STS.U8 [R54+UR14+0xa100], R251 ;  /* 0x00a100fb36007988 */ /* 0x0001e8000800000e */
[----:B------:R0:W-:Y:S04]  /*7190*/  STS.U8 [R54+UR14+0xa500], R250 ;  /* 0x00a500fa36007988 */ /* 0x0001e8000800000e */
[----:B------:R-:W-:Y:S04]  /*71a0*/  STS.U8 [R54+UR14+0xa900], R191 ;  /* 0x00a900bf36007988 */ /* 0x000fe8000800000e */
[----:B------:R-:W-:Y:S04]  /*71b0*/  STS.U8 [R54+UR14+0xad00], R187 ;  /* 0x00ad00bb36007988 */ /* 0x000fe8000800000e */
[----:B------:R-:W-:Y:S04]  /*71c0*/  STS.U8 [R54+UR14+0xb100], R183 ;  /* 0x00b100b736007988 */ /* 0x000fe8000800000e */
[----:B------:R-:W-:Y:S04]  /*71d0*/  STS.U8 [R54+UR14+0xb500], R179 ;  /* 0x00b500b336007988 */ /* 0x000fe8000800000e */
[----:B------:R-:W-:Y:S04]  /*71e0*/  STS.U8 [R54+UR14+0xb900], R175 ;  /* 0x00b900af36007988 */ /* 0x000fe8000800000e */
[----:B0-----:R4:W5:Y:S04]  /*71f0*/  LDL.LU R210, [R1+0x234] ;  /* 0x0002340001d27983 */ /* 0x0019680000300800 */
[----:B------:R-:W-:Y:S04]  /*7200*/  STS.U8 [R54+UR14+0xbd00], R6 ;  /* 0x00bd000636007988 */ /* 0x000fe8000800000e */
[----:B------:R4:W5:Y:S04]  /*7210*/  LDL.LU R211, [R1+0x230] ;  /* 0x0002300001d37983 */ /* 0x0009680000300800 */
[----:B------:R4:W5:Y:S04]  /*7220*/  LDL.LU R212, [R1+0x22c] ;  /* 0x00022c0001d47983 */ /* 0x0009680000300800 */
[----:B------:R4:W5:Y:S04]  /*7230*/  LDL.LU R213, [R1+0x228] ;  /* 0x0002280001d57983 */ /* 0x0009680000300800 */
[----:B------:R4:W5:Y:S04]  /*7240*/  LDL.LU R214, [R1+0x224] ;  /* 0x0002240001d67983 */ /* 0x0009680000300800 */
[----:B------:R4:W5:Y:S04]  /*7250*/  LDL.LU R215, [R1+0x220] ;  /* 0x0002200001d77983 */ /* 0x0009680000300800 */
[----:B------:R4:W5:Y:S04]  /*7260*/  LDL.LU R251, [R1+0x21c] ;  /* 0x00021c0001fb7983 */ /* 0x0009680000300800 */
[----:B------:R4:W5:Y:S01]  /*7270*/  LDL.LU R250, [R1+0x218] ;  /* 0x0002180001fa7983 */ /* 0x0009620000300800 */
[----:B------:R-:W-:-:S02]  /*7280*/  LOP3.LUT R7, R2, 0x60, RZ, 0x3c, !PT ;  /* 0x0000006002077812 */ /* 0x000fc400078e3cff */
[----:B------:R-:W-:Y:S02]  /*7290*/  F2FP.SATFINITE.E4M3.F32.PACK_AB_MERGE_C R17, R228, R229, R17 ;  /* 0x000000e5e411723e */ /* 0x000fe40004807011 */
[----:B------:R-:W-:Y:S02]  /*72a0*/  F2FP.SATFINITE.E4M3.F32.PACK_AB_MERGE_C R16, R226, R227, R16 ;  /* 0x000000e3e210723e */ /* 0x000fe40004807010 */
[----:B------:R-:W-:Y:S02]  /*72b0*/  F2FP.SATFINITE.E4M3.F32.PACK_AB_MERGE_C R13, R13, R11, RZ ;  /* 0x0000000b0d0d723e */ /* 0x000fe400048070ff */
[----:B------:R-:W-:Y:S02]  /*72c0*/  F2FP.SATFINITE.E4M3.F32.PACK_AB_MERGE_C R18, R224, R225, R18 ;  /* 0x000000e1e012723e */ /* 0x000fe40004807012 */
[----:B------:R-:W-:Y:S02]  /*72d0*/  F2FP.SATFINITE.E4M3.F32.PACK_AB_MERGE_C R12, R12, R15, RZ ;  /* 0x0000000f0c0c723e */ /* 0x000fe400048070ff */
[----:B------:R-:W-:-:S02]  /*72e0*/  F2FP.SATFINITE.E4M3.F32.PACK_AB_MERGE_C R19, R222, R223, R19 ;  /* 0x000000dfde13723e */ /* 0x000fc40004807013 */
[----:B------:R-:W-:Y:S02]  /*72f0*/  F2FP.SATFINITE.E4M3.F32.PACK_AB_MERGE_C R14, R14, R10, RZ ;  /* 0x0000000a0e0e723e */ /* 0x000fe400048070ff */
[----:B------:R-:W-:Y:S02]  /*7300*/  F2FP.SATFINITE.E4M3.F32.PACK_AB_MERGE_C R13, R220, R221, R13 ;  /* 0x000000dddc0d723e */ /* 0x000fe4000480700d */
[----:B------:R-:W-:Y:S02]  /*7310*/  F2FP.SATFINITE.E4M3.F32.PACK_AB_MERGE_C R15, R35, R34, RZ ;  /* 0x00000022230f723e */ /* 0x000fe400048070ff */
[----:B------:R-:W-:Y:S02]  /*7320*/  F2FP.SATFINITE.E4M3.F32.PACK_AB_MERGE_C R12, R218, R219, R12 ;  /* 0x000000dbda0c723e */ /* 0x000fe4000480700c */
[----:B------:R-:W-:Y:S02]  /*7330*/  F2FP.SATFINITE.E4M3.F32.PACK_AB_MERGE_C R14, R216, R217, R14 ;  /* 0x000000d9d80e723e */ /* 0x000fe4000480700e */
[----:B------:R-:W-:Y:S01]  /*7340*/  F2FP.SATFINITE.E4M3.F32.PACK_AB_MERGE_C R15, R33, R3, R15 ;  /* 0x00000003210f723e */ /* 0x000fe2000480700f */
[----:B--2---:R0:W-:Y:S04]  /*7350*/  STS.U8 [R28+UR14+0x8200], R249 ;  /* 0x008200f91c007988 */ /* 0x0041e8000800000e */
[----:B------:R2:W-:Y:S04]  /*7360*/  STS.U8 [R28+UR14+0x8600], R248 ;  /* 0x008600f81c007988 */ /* 0x0005e8000800000e */
[----:B------:R0:W-:Y:S04]  /*7370*/  STS.U8 [R28+UR14+0x8a00], R247 ;  /* 0x008a00f71c007988 */ /* 0x0001e8000800000e */
[----:B------:R0:W-:Y:S04]  /*7380*/  STS.U8 [R28+UR14+0x8e00], R246 ;  /* 0x008e00f61c007988 */ /* 0x0001e8000800000e */
[----:B------:R0:W-:Y:S04]  /*7390*/  STS.U8 [R28+UR14+0x9200], R245 ;  /* 0x009200f51c007988 */ /* 0x0001e8000800000e */
[----:B------:R1:W-:Y:S04]  /*73a0*/  STS.U8 [R28+UR14+0x9600], R244 ;  /* 0x009600f41c007988 */ /* 0x0003e8000800000e */
[----:B------:R1:W-:Y:S04]  /*73b0*/  STS.U8 [R28+UR14+0x9a00], R243 ;  /* 0x009a00f31c007988 */ /* 0x0003e8000800000e */
[----:B0-----:R4:W5:Y:S04]  /*73c0*/  LDL.LU R249, [R1+0x214] ;  /* 0x0002140001f97983 */ /* 0x0019680000300800 */
[----:B------:R0:W-:Y:S04]  /*73d0*/  STS.U8 [R28+UR14+0x9e00], R242 ;  /* 0x009e00f21c007988 */ /* 0x0001e8000800000e */
[----:B--2---:R4:W5:Y:S04]  /*73e0*/  LDL.LU R248, [R1+0x210] ;  /* 0x0002100001f87983 */ /* 0x0049680000300800 */
[----:B------:R2:W-:Y:S04]  /*73f0*/  STS.U8 [R28+UR14+0xa200], R241 ;  /* 0x00a200f11c007988 */ /* 0x0005e8000800000e */
[----:B------:R4:W5:Y:S04]  /*7400*/  LDL.LU R247, [R1+0x20c] ;  /* 0x00020c0001f77983 */ /* 0x0009680000300800 */
[----:B------:R0:W-:Y:S04]  /*7410*/  STS.U8 [R28+UR14+0xa600], R240 ;  /* 0x00a600f01c007988 */ /* 0x0001e8000800000e */
[----:B------:R4:W5:Y:S04]  /*7420*/  LDL.LU R246, [R1+0x208] ;  /* 0x0002080001f67983 */ /* 0x0009680000300800 */
[----:B------:R-:W-:Y:S04]  /*7430*/  STS.U8 [R28+UR14+0xaa00], R190 ;  /* 0x00aa00be1c007988 */ /* 0x000fe8000800000e */
[----:B------:R4:W5:Y:S04]  /*7440*/  LDL.LU R245, [R1+0x204] ;  /* 0x0002040001f57983 */ /* 0x0009680000300800 */
[----:B------:R-:W-:Y:S04]  /*7450*/  STS.U8 [R28+UR14+0xae00], R186 ;  /* 0x00ae00ba1c007988 */ /* 0x000fe8000800000e */
[----:B-1----:R4:W5:Y:S04]  /*7460*/  LDL.LU R244, [R1+0x200] ;  /* 0x0002000001f47983 */ /* 0x0029680000300800 */
[----:B------:R-:W-:Y:S04]  /*7470*/  STS.U8 [R28+UR14+0xb200], R182 ;  /* 0x00b200b61c007988 */ /* 0x000fe8000800000e */
[----:B------:R4:W5:Y:S04]  /*7480*/  LDL.LU R243, [R1+0x1fc] ;  /* 0x0001fc0001f37983 */ /* 0x0009680000300800 */
[----:B------:R-:W-:Y:S04]  /*7490*/  STS.U8 [R28+UR14+0xb600], R178 ;  /* 0x00b600b21c007988 */ /* 0x000fe8000800000e */
[----:B0-----:R4:W5:Y:S04]  /*74a0*/  LDL.LU R242, [R1+0x1f8] ;  /* 0x0001f80001f27983 */ /* 0x0019680000300800 */
[----:B------:R-:W-:Y:S04]  /*74b0*/  STS.U8 [R28+UR14+0xba00], R174 ;  /* 0x00ba00ae1c007988 */ /* 0x000fe8000800000e */
[----:B--2---:R4:W5:Y:S04]  /*74c0*/  LDL.LU R241, [R1+0x1f4] ;  /* 0x0001f40001f17983 */ /* 0x0049680000300800 */
[----:B------:R-:W-:Y:S04]  /*74d0*/  STS.U8 [R28+UR14+0xbe00], R5 ;  /* 0x00be00051c007988 */ /* 0x000fe8000800000e */
[----:B------:R4:W5:Y:S04]  /*74e0*/  LDL.LU R240, [R1+0x1f0] ;  /* 0x0001f00001f07983 */ /* 0x0009680000300800 */
[----:B---3--:R0:W-:Y:S04]  /*74f0*/  STS.U8 [R7+UR14+0x8300], R239 ;  /* 0x008300ef07007988 */ /* 0x0081e8000800000e */
[----:B------:R1:W-:Y:S04]  /*7500*/  STS.U8 [R7+UR14+0x8700], R238 ;  /* 0x008700ee07007988 */ /* 0x0003e8000800000e */
[----:B------:R2:W-:Y:S04]  /*7510*/  STS.U8 [R7+UR14+0x8b00], R237 ;  /* 0x008b00ed07007988 */ /* 0x0005e8000800000e */
[----:B0-----:R4:W5:Y:S04]  /*7520*/  LDL.LU R239, [R1+0x1ec] ;  /* 0x0001ec0001ef7983 */ /* 0x0019680000300800 */
[----:B-1----:R4:W5:Y:S04]  /*7530*/  LDL.LU R238, [R1+0x1e8] ;  /* 0x0001e80001ee7983 */ /* 0x0029680000300800 */
[----:B--2---:R4:W5:Y:S04]  /*7540*/  LDL.LU R237, [R1+0x1e4] ;  /* 0x0001e40001ed7983 */ /* 0x0049680000300800 */
[----:B------:R0:W-:Y:S04]  /*7550*/  STS.U8 [R7+UR14+0x8f00], R236 ;  /* 0x008f00ec07007988 */ /* 0x0001e8000800000e */
        /* <DEDUP_REMOVED lines=12> */
[----:B0-----:R4:W5:Y:S04]  /*7620*/  LDL.LU R230, [R1+0x1c8] ;  /* 0x0001c80001e67983 */ /* 0x0019680000300800 */
[----:B------:R4:W5:Y:S04]  /*7630*/  LDL.LU R229, [R1+0x1c4] ;  /* 0x0001c40001e57983 */ /* 0x0009680000300800 */
        /* <DEDUP_REMOVED lines=13> */
[----:B------:R4:W5:Y:S01]  /*7710*/  LDL.LU R3, [R1+0x18c] ;  /* 0x00018c0001037983 */ /* 0x0009620000300800 */
[----:B------:R-:W-:-:S03]  /*7720*/  F2FP.SATFINITE.E4M3.F32.PACK_AB_MERGE_C R23, R23, R31, RZ ;  /* 0x0000001f1717723e */ /* 0x000fc600048070ff */
[----:B------:R-:W-:Y:S01]  /*7730*/  STS.U8 [R7+UR14+0xab00], R189 ;  /* 0x00ab00bd07007988 */ /* 0x000fe2000800000e */
[----:B------:R-:W-:-:S03]  /*7740*/  LOP3.LUT R20, R20, 0x3780, R25, 0xf8, !PT ;  /* 0x0000378014147812 */ /* 0x000fc600078ef819 */
[----:B------:R-:W-:Y:S01]  /*7750*/  STS.U8 [R7+UR14+0xaf00], R185 ;  /* 0x00af00b907007988 */ /* 0x000fe2000800000e */
[----:B------:R-:W-:-:S03]  /*7760*/  F2FP.SATFINITE.E4M3.F32.PACK_AB_MERGE_C R8, R39, R38, RZ ;  /* 0x000000262708723e */ /* 0x000fc600048070ff */
[----:B------:R-:W-:Y:S01]  /*7770*/  STS.U8 [R7+UR14+0xb300], R181 ;  /* 0x00b300b507007988 */ /* 0x000fe2000800000e */
[----:B------:R-:W-:Y:S02]  /*7780*/  F2FP.SATFINITE.E4M3.F32.PACK_AB_MERGE_C R9, R43, R42, RZ ;  /* 0x0000002a2b09723e */ /* 0x000fe400048070ff */
[----:B------:R-:W-:Y:S01]  /*7790*/  F2FP.SATFINITE.E4M3.F32.PACK_AB_MERGE_C R10, R47, R46, RZ ;  /* 0x0000002e2f0a723e */ /* 0x000fe200048070ff */
[----:B------:R-:W-:Y:S01]  /*77a0*/  STS.U8 [R7+UR14+0xb700], R177 ;  /* 0x00b700b107007988 */ /* 0x000fe2000800000e */
[----:B------:R-:W-:-:S03]  /*77b0*/  F2FP.SATFINITE.E4M3.F32.PACK_AB_MERGE_C R11, R51, R50, RZ ;  /* 0x00000032330b723e */ /* 0x000fc600048070ff */
[----:B------:R-:W-:Y:S01]  /*77c0*/  STS.U8 [R7+UR14+0xbb00], R173 ;  /* 0x00bb00ad07007988 */ /* 0x000fe2000800000e */
[----:B------:R-:W-:-:S03]  /*77d0*/  F2FP.SATFINITE.E4M3.F32.PACK_AB_MERGE_C R6, R29, R30, R22 ;  /* 0x0000001e1d06723e */ /* 0x000fc60004807016 */
[----:B------:R0:W-:Y:S01]  /*77e0*/  STS.U8 [R7+UR14+0xbf00], R4 ;  /* 0x00bf000407007988 */ /* 0x0001e2000800000e */
[----:B------:R-:W-:Y:S02]  /*77f0*/  F2FP.SATFINITE.E4M3.F32.PACK_AB_MERGE_C R9, R41, R40, R9 ;  /* 0x000000282909723e */ /* 0x000fe40004807009 */
[----:B------:R-:W-:Y:S02]  /*7800*/  F2FP.SATFINITE.E4M3.F32.PACK_AB_MERGE_C R8, R37, R36, R8 ;  /* 0x000000242508723e */ /* 0x000fe40004807008 */
[----:B------:R-:W-:Y:S02]  /*7810*/  F2FP.SATFINITE.E4M3.F32.PACK_AB_MERGE_C R10, R45, R44, R10 ;  /* 0x0000002c2d0a723e */ /* 0x000fe4000480700a */
[----:B------:R-:W-:Y:S02]  /*7820*/  F2FP.SATFINITE.E4M3.F32.PACK_AB_MERGE_C R11, R49, R48, R11 ;  /* 0x00000030310b723e */ /* 0x000fe4000480700b */
[----:B0-----:R-:W-:Y:S02]  /*7830*/  F2FP.SATFINITE.E4M3.F32.PACK_AB_MERGE_C R4, R53, R52, R23 ;  /* 0x000000343504723e */ /* 0x001fe40004807017 */
[----:B------:R-:W-:-:S02]  /*7840*/  LOP3.LUT R23, R20, 0x10, RZ, 0x3c, !PT ;  /* 0x0000001014177812 */ /* 0x000fc400078e3cff */
[----:B------:R-:W-:Y:S02]  /*7850*/  F2FP.SATFINITE.E4M3.F32.PACK_AB_MERGE_C R5, R32, R56, R21 ;  /* 0x000000382005723e */ /* 0x000fe40004807015 */
[----:B------:R-:W-:Y:S02]  /*7860*/  LOP3.LUT R22, R20, 0x20, RZ, 0x3c, !PT ;  /* 0x0000002014167812 */ /* 0x000fe400078e3cff */
[----:B------:R-:W-:Y:S02]  /*7870*/  F2FP.SATFINITE.E4M3.F32.PACK_AB_MERGE_C R7, R26, R27, R24 ;  /* 0x0000001b1a07723e */ /* 0x000fe40004807018 */
[----:B------:R-:W-:Y:S01]  /*7880*/  LOP3.LUT R21, R20, 0x30, RZ, 0x3c, !PT ;  /* 0x0000003014157812 */ /* 0x000fe200078e3cff */
[----:B------:R-:W-:Y:S04]  /*7890*/  STS.128 [R20+UR14+0x4000], R16 ;  /* 0x0040001014007988 */ /* 0x000fe80008000c0e */
[----:B------:R-:W-:Y:S01]  /*78a0*/  STS.128 [R23+UR14+0x4000], R12 ;  /* 0x0040000c17007988 */ /* 0x000fe20008000c0e */
[----:B------:R-:W-:-:S03]  /*78b0*/  UIADD3 UR4, UPT, UPT, UR7, -0x80, URZ ;  /* 0xffffff8007047890 */ /* 0x000fc6000fffe0ff */
[----:B------:R-:W-:Y:S04]  /*78c0*/  STS.128 [R22+UR14+0x4000], R8 ;  /* 0x0040000816007988 */ /* 0x000fe80008000c0e */
[----:B------:R0:W-:Y:S02]  /*78d0*/  STS.128 [R21+UR14+0x4000], R4 ;  /* 0x0040000415007988 */ /* 0x0001e40008000c0e */
[----:B0-----:R-:W0:Y:S01]  /*78e0*/  LDTM.x64 R4, tmem[UR16] ;  /* 0x00000010000479ee */ /* 0x001e220008340000 */
[----:B------:R-:W-:Y:S01]  /*78f0*/  NOP ;  /* 0x0000000000007918 */ /* 0x000fe20000000000 */
[----:B----4-:R-:W-:Y:S05]  /*7900*/  @!P2 BRA `(.L_x_9) ;  /* 0x000000040004a947 */ /* 0x010fea0003800000 */
[C---:B0-----:R-:W-:Y:S01]  /*7910*/  FMUL R4, R172.reuse, R4 ;  /* 0x00000004ac047220 */ /* 0x041fe20000400000 */
[C---:B------:R-:W-:Y:S01]  /*7920*/  FMUL R5, R172.reuse, R5 ;  /* 0x00000005ac057220 */ /* 0x040fe20000400000 */
        /* <DEDUP_REMOVED lines=61> */
[----:B------:R-:W-:-:S04]  /*7d00*/  FMUL R67, R172, R67 ;  /* 0x00000043ac437220 */ /* 0x000fc80000400000 */
[----:B------:R1:W-:Y:S03]  /*7d10*/  STTM.x64 tmem[UR16], R4 ;  /* 0x00000004000079ed */ /* 0x0003e60008340010 */
.L_x_9:
[----:B0-----:R-:W0:Y:S02]  /*7d20*/  FENCE.VIEW.ASYNC.T ;  /* 0x00000000000073c6 */ /* 0x001e240000000200 */
[----:B0-----:R-:W-:Y:S01]  /*7d30*/  BAR.SYNC.DEFER_BLOCKING 0x0 ;  /* 0x0000000000007b1d */ /* 0x001fe20000010000 */
[----:B------:R-:W-:-:S05]  /*7d40*/  UISETP.GE.AND UP1, UPT, UR4, 0x1, UPT ;  /* 0x000000010400788c */ /* 0x000fca000bf26270 */
[----:B------:R0:W-:Y:S06]  /*7d50*/  MEMBAR.ALL.CTA ;  /* 0x0000000000007992 */ /* 0x0001ec0000008000 */
[----:B0-----:R-:W0:Y:S02]  /*7d60*/  FENCE.VIEW.ASYNC.S ;  /* 0x00000000000073c6 */ /* 0x001e240000000000 */
[----:B0-----:R-:W-:Y:S06]  /*7d70*/  BAR.SYNC.DEFER_BLOCKING 0x0 ;  /* 0x0000000000007b1d */ /* 0x001fec0000010000 */
[----:B------:R-:W-:Y:S05]  /*7d80*/  @!P3 BRA `(.L_x_10) ;  /* 0x000000000090b947 */ /* 0x000fea0003800000 */
[----:B------:R-:W-:Y:S02]  /*7d90*/  UIADD3 UR4, UPT, UPT, UR14, 0x4000, URZ ;  /* 0x000040000e047890 */ /* 0x000fe4000fffe0ff */
[----:B------:R-:W-:Y:S02]  /*7da0*/  UIADD3 UR5, UPT, UPT, UR14, 0x8000, URZ ;  /* 0x000080000e057890 */ /* 0x000fe4000fffe0ff */
[----:B------:R-:W-:Y:S02]  /*7db0*/  USHF.R.U32.HI UR10, URZ, 0x4, UR4 ;  /* 0x00000004ff0a7899 */ /* 0x000fe40008011604 */
[----:B------:R-:W-:Y:S02]  /*7dc0*/  USHF.R.U32.HI UR5, URZ, 0x4, UR5 ;  /* 0x00000004ff057899 */ /* 0x000fe40008011605 */
[----:B------:R-:W-:Y:S02]  /*7dd0*/  USGXT.U32 UR10, UR10, 0xe ;  /* 0x0000000e0a0a789a */ /* 0x000fe40008000000 */
[----:B------:R-:W-:-:S02]  /*7de0*/  USGXT.U32 UR12, UR5, 0xe ;  /* 0x0000000e050c789a */ /* 0x000fc40008000000 */
[----:B------:R-:W-:Y:S02]  /*7df0*/  UIADD3 UR22, UP2, UPT, UR10, 0x2, URZ ;  /* 0x000000020a167890 */ /* 0x000fe4000ff5e0ff */
[----:B------:R-:W-:Y:S01]  /*7e00*/  UIADD3 UR26, UP3, UPT, UR12, 0x2, URZ ;  /* 0x000000020c1a7890 */ /* 0x000fe2000ff7e0ff */
[----:B------:R-:W-:Y:S01]  /*7e10*/  UMOV UR4, URZ ;  /* 0x000000ff00047c82 */ /* 0x000fe20008000000 */
[----:B------:R-:W-:Y:S01]  /*7e20*/  UMOV UR5, URZ ;  /* 0x000000ff00057c82 */ /* 0x000fe20008000000 */
[----:B------:R-:W-:Y:S02]  /*7e30*/  UIADD3.X UR23, UPT, UPT, UR4, 0x40004040, URZ, UP2, !UPT ;  /* 0x4000404004177890 */ /* 0x000fe400097fe4ff */
[----:B------:R-:W-:Y:S02]  /*7e40*/  UIADD3.X UR27, UPT, UPT, UR5, 0x40004040, URZ, UP3, !UPT ;  /* 0x40004040051b7890 */ /* 0x000fe40009ffe4ff */
[----:B------:R-:W-:Y:S01]  /*7e50*/  UIADD3 UR30, UP2, UPT, UR26, 0x2, URZ ;  /* 0x000000021a1e7890 */ /* 0x000fe2000ff5e0ff */
[----:B------:R-:W-:Y:S01]  /*7e60*/  UMOV UR4, UR17 ;  /* 0x0000001100047c82 */ /* 0x000fe20008000000 */
[----:B------:R-:W-:Y:S01]  /*7e70*/  UIADD3 UR38, UP3, UPT, UR26, 0x4, URZ ;  /* 0x000000041a267890 */ /* 0x000fe2000ff7e0ff */
[----:B------:R-:W-:Y:S01]  /*7e80*/  UMOV UR7, UR4 ;  /* 0x0000000400077c82 */ /* 0x000fe20008000000 */
[----:B------:R-:W-:-:S02]  /*7e90*/  UIADD3.X UR31, UPT, UPT, UR27, URZ, URZ, UP2, !UPT ;  /* 0x000000ff1b1f7290 */ /* 0x000fc400097fe4ff */
[----:B------:R-:W-:Y:S02]  /*7ea0*/  UIADD3.64 UR4, UPT, UPT, UR22, 0x2, URZ ;  /* 0x0000000216047897 */ /* 0x000fe4000fffe0ff */
[----:B------:R-:W-:Y:S02]  /*7eb0*/  UIADD3.64 UR20, UPT, UPT, UR22, 0x4, URZ ;  /* 0x0000000416147897 */ /* 0x000fe4000fffe0ff */
[----:B------:R-:W-:Y:S01]  /*7ec0*/  UIADD3.X UR39, UPT, UPT, UR27, URZ, URZ, UP3, !UPT ;  /* 0x000000ff1b277290 */ /* 0x000fe20009ffe4ff */
[----:B------:R-:W-:Y:S01]  /*7ed0*/  UMOV UR24, 0x0 ;  /* 0x0000000000187882 */ /* 0x000fe20000000000 */
[----:B------:R-:W-:Y:S01]  /*7ee0*/  UMOV UR25, 0x8200010 ;  /* 0x0820001000197882 */ /* 0x000fe20000000000 */
[----:B------:R-:W-:Y:S01]  /*7ef0*/  UMOV UR11, 0x40004040 ;  /* 0x40004040000b7882 */ /* 0x000fe20000000000 */
[----:B------:R-:W-:Y:S01]  /*7f00*/  UMOV UR13, 0x40004040 ;  /* 0x40004040000d7882 */ /* 0x000fe20000000000 */
[----:B------:R-:W-:Y:S01]  /*7f10*/  UMOV UR28, 0x0 ;  /* 0x00000000001c7882 */ /* 0x000fe20000000000 */
[----:B------:R-:W-:Y:S01]  /*7f20*/  UMOV UR29, 0x8200010 ;  /* 0x08200010001d7882 */ /* 0x000fe20000000000 */
[----:B------:R-:W-:Y:S01]  /*7f30*/  UMOV UR36, 0x0 ;  /* 0x0000000000247882 */ /* 0x000fe20000000000 */
[----:B------:R-:W-:Y:S01]  /*7f40*/  UMOV UR37, 0x8200010 ;  /* 0x0820001000257882 */ /* 0x000fe20000000000 */
[----:B------:R0:W-:Y:S01]  /*7f50*/  UTCQMMA gdesc[UR10], gdesc[UR12], tmem[UR15], tmem[UR24], idesc[UR25], UPT ;  /* 0x00ff180c0a0075ea */ /* 0x0001e2000b80030f */
[----:B------:R-:W-:Y:S01]  /*7f60*/  UMOV UR40, 0x0 ;  /* 0x0000000000287882 */ /* 0x000fe20000000000 */
[----:B------:R-:W-:Y:S01]  /*7f70*/  UMOV UR41, 0x8200010 ;  /* 0x0820001000297882 */ /* 0x000fe20000000000 */
[----:B------:R0:W-:Y:S01]  /*7f80*/  UTCQMMA gdesc[UR22], gdesc[UR26], tmem[UR15], tmem[UR28], idesc[UR29], UPT ;  /* 0x00ff1c1a160075ea */ /* 0x0001e2000b80030f */
[----:B------:R0:W-:Y:S01]  /*7f90*/  UTCQMMA gdesc[UR4], gdesc[UR30], tmem[UR15], tmem[UR36], idesc[UR37], UPT ;  /* 0x00ff241e040075ea */ /* 0x0001e2000b80030f */
[----:B------:R0:W-:Y:S01]  /*7fa0*/  UTCQMMA gdesc[UR20], gdesc[UR38], tmem[UR15], tmem[UR40], idesc[UR41], UPT ;  /* 0x00ff2826140075ea */ /* 0x0001e2000b80030f */
[----:B------:R0:W-:Y:S01]  /*7fb0*/  UTCBAR [UR7], URZ ;  /* 0x000000ff070073e9 */ /* 0x0001e200080000ff */
[----:B------:R-:W-:Y:S01]  /*7fc0*/  NOP ;  /* 0x0000000000007918 */ /* 0x000fe20000000000 */
.L_x_10:
[----:B-1----:R-:W2:Y:S01]  /*7fd0*/  LDL.LU R4, [R1+0x184] ;  /* 0x0001840001047983 */ /* 0x002ea20000300800 */
[----:B------:R-:W-:Y:S01]  /*7fe0*/  FSEL R0, R0, -INF , P2 ;  /* 0xff80000000007808 */ /* 0x000fe20001000000 */
[----:B0-----:R-:W-:Y:S01]  /*7ff0*/  UMOV UR7, URZ ;  /* 0x000000ff00077c82 */ /* 0x001fe20008000000 */
[----:B--2---:R-:W-:Y:S01]  /*8000*/  FSEL R252, R4, 1, P2 ;  /* 0x3f80000004fc7808 */ /* 0x004fe20001000000 */
[----:B------:R-:W-:Y:S06]  /*8010*/  BRA.U !UP1, `(.L_x_11) ;  /* 0x00000049095c7547 */ /* 0x000fec000b800000 */
[----:B------:R-:W-:Y:S01]  /*8020*/  USHF.R.U32.HI UR30, URZ, 0x4, UR14 ;  /* 0x00000004ff1e7899 */ /* 0x000fe2000801160e */
[----:B-----5:R-:W-:Y:S01]  /*8030*/  IMAD.SHL.U32 R3, R3, 0x80, RZ ;  /* 0x0000008003037824 */ /* 0x020fe200078e00ff */
[----:B------:R-:W-:Y:S01]  /*8040*/  UIADD3 UR11, UPT, UPT, UR14, 0x4000, URZ ;  /* 0x000040000e0b7890 */ /* 0x000fe2000fffe0ff */
[----:B------:R-:W-:Y:S01]  /*8050*/  IMAD.MOV.U32 R175, RZ, RZ, R0 ;  /* 0x000000ffffaf7224 */ /* 0x000fe200078e0000 */
[----:B------:R-:W-:Y:S01]  /*8060*/  USHF.R.U32.HI UR31, URZ, 0x4, UR6 ;  /* 0x00000004ff1f7899 */ /* 0x000fe20008011606 */
[----:B------:R-:W-:Y:S01]  /*8070*/  IMAD.MOV.U32 R174, RZ, RZ, RZ ;  /* 0x000000ffffae7224 */ /* 0x000fe200078e00ff */
[----:B------:R-:W-:Y:S02]  /*8080*/  UIADD3 UR10, UPT, UPT, UR14, 0x10000, URZ ;  /* 0x000100000e0a7890 */ /* 0x000fe4000fffe0ff */
[----:B------:R-:W-:Y:S02]  /*8090*/  USGXT.U32 UR30, UR30, 0xe ;  /* 0x0000000e1e1e789a */ /* 0x000fe40008000000 */
[----:B------:R-:W-:-:S02]  /*80a0*/  USHF.R.U32.HI UR11, URZ, 0x4, UR11 ;  /* 0x00000004ff0b7899 */ /* 0x000fc4000801160b */
[----:B------:R-:W-:Y:S02]  /*80b0*/  USGXT.U32 UR31, UR31, 0xe ;  /* 0x0000000e1f1f789a */ /* 0x000fe40008000000 */
[----:B------:R-:W-:Y:S02]  /*80c0*/  USHF.R.U32.HI UR28, URZ, 0x4, UR10 ;  /* 0x00000004ff1c7899 */ /* 0x000fe4000801160a */
[----:B------:R-:W-:Y:S02]  /*80d0*/  UIADD3 UR12, UP2, UPT, UR30, 0x100, URZ ;  /* 0x000001001e0c7890 */ /* 0x000fe4000ff5e0ff */
[----:B------:R-:W-:Y:S01]  /*80e0*/  USGXT.U32 UR29, UR11, 0xe ;  /* 0x0000000e0b1d789a */ /* 0x000fe20008000000 */
[----:B------:R-:W-:Y:S01]  /*80f0*/  UMOV UR6, URZ ;  /* 0x000000ff00067c82 */ /* 0x000fe20008000000 */
[----:B------:R-:W-:Y:S02]  /*8100*/  UIADD3 UR10, UP1, UPT, UR31, 0x2, URZ ;  /* 0x000000021f0a7890 */ /* 0x000fe4000ff3e0ff */
[----:B------:R-:W-:Y:S01]  /*8110*/  USGXT.U32 UR28, UR28, 0xe ;  /* 0x0000000e1c1c789a */ /* 0x000fe20008000000 */
[----:B------:R-:W-:Y:S01]  /*8120*/  UMOV UR4, URZ ;  /* 0x000000ff00047c82 */ /* 0x000fe20008000000 */
[----:B------:R-:W-:-:S02]  /*8130*/  UIADD3.X UR13, UPT, UPT, UR6, 0x40004040, URZ, UP2, !UPT ;  /* 0x40004040060d7890 */ /* 0x000fc400097fe4ff */
[----:B------:R-:W-:Y:S02]  /*8140*/  UIADD3 UR40, UP2, UPT, UR29, 0x2, URZ ;  /* 0x000000021d287890 */ /* 0x000fe4000ff5e0ff */
[----:B------:R-:W-:Y:S01]  /*8150*/  UIADD3.X UR11, UPT, UPT, UR4, 0x40004040, URZ, UP1, !UPT ;  /* 0x40004040040b7890 */ /* 0x000fe20008ffe4ff */
[----:B------:R-:W-:Y:S01]  /*8160*/  UMOV UR7, URZ ;  /* 0x000000ff00077c82 */ /* 0x000fe20008000000 */
[----:B------:R-:W-:Y:S01]  /*8170*/  UIADD3 UR42, UP1, UPT, UR28, 0x2, URZ ;  /* 0x000000021c2a7890 */ /* 0x000fe2000ff3e0ff */
[----:B------:R-:W-:Y:S01]  /*8180*/  UMOV UR5, URZ ;  /* 0x000000ff00057c82 */ /* 0x000fe20008000000 */
[----:B------:R-:W-:Y:S02]  /*8190*/  UIADD3.X UR41, UPT, UPT, UR7, 0x40004040, URZ, UP2, !UPT ;  /* 0x4000404007297890 */ /* 0x000fe400097fe4ff */
[----:B------:R-:W-:Y:S02]  /*81a0*/  UIADD3 UR46, UP2, UPT, UR40, 0x4, URZ ;  /* 0x00000004282e7890 */ /* 0x000fe4000ff5e0ff */
[----:B------:R-:W-:-:S02]  /*81b0*/  UIADD3.X UR43, UPT, UPT, UR5, 0x40004040, URZ, UP1, !UPT ;  /* 0x40004040052b7890 */ /* 0x000fc40008ffe4ff */
[----:B------:R-:W-:Y:S02]  /*81c0*/  UIADD3 UR36, UP3, UPT, UR12, 0x100, URZ ;  /* 0x000001000c247890 */ /* 0x000fe4000ff7e0ff */
[----:B------:R-:W-:Y:S02]  /*81d0*/  UIADD3 UR38, UP4, UPT, UR12, 0x200, URZ ;  /* 0x000002000c267890 */ /* 0x000fe4000ff9e0ff */
[----:B------:R-:W-:Y:S02]  /*81e0*/  UIADD3 UR44, UP1, UPT, UR40, 0x2, URZ ;  /* 0x00000002282c7890 */ /* 0x000fe4000ff3e0ff */
[----:B------:R-:W-:Y:S02]  /*81f0*/  UIADD3.X UR47, UPT, UPT, UR41, URZ, URZ, UP2, !UPT ;  /* 0x000000ff292f7290 */ /* 0x000fe400097fe4ff */
[----:B------:R-:W-:Y:S02]  /*8200*/  UISETP.NE.U32.AND UP2, UPT, UR8, URZ, UPT ;  /* 0x000000ff0800728c */ /* 0x000fe4000bf45070 */
[----:B------:R-:W-:Y:S01]  /*8210*/  USHF.L.U32 UR33, UR33, 0x7, URZ ;  /* 0x0000000721217899 */ /* 0x000fe200080006ff */
[----:B------:R-:W-:Y:S01]  /*8220*/  UMOV UR32, 0x1 ;  /* 0x0000000100207882 */ /* 0x000fe20000000000 */
[----:B------:R-:W0:Y:S01]  /*8230*/  LDCU UR62, c[0x0][0x3f0] ;  /* 0x00007e00ff3e77ac */ /* 0x000e220008000800 */
[----:B------:R-:W1:Y:S01]  /*8240*/  LDCU UR61, c[0x0][0x3a8] ;  /* 0x00007500ff3d77ac */ /* 0x000e620008000800 */
[----:B------:R-:W2:Y:S01]  /*8250*/  LDCU UR60, c[0x0][0x3d4] ;  /* 0x00007a80ff3c77ac */ /* 0x000ea20008000800 */
[----:B------:R-:W-:-:S02]  /*8260*/  UIADD3.X UR37, UPT, UPT, UR13, URZ, URZ, UP3, !UPT ;  /* 0x000000ff0d257290 */ /* 0x000fc40009ffe4ff */
[----:B------:R-:W-:Y:S02]  /*8270*/  UIADD3.X UR39, UPT, UPT, UR13, URZ, URZ, UP4, !UPT ;  /* 0x000000ff0d277290 */ /* 0x000fe4000a7fe4ff */
[----:B------:R-:W-:Y:S02]  /*8280*/  UIADD3.64 UR48, UPT, UPT, UR10, 0x2, URZ ;  /* 0x000000020a307897 */ /* 0x000fe4000fffe0ff */
[----:B------:R-:W-:Y:S02]  /*8290*/  UIADD3.64 UR50, UPT, UPT, UR10, 0x4, URZ ;  /* 0x000000040a327897 */ /* 0x000fe4000fffe0ff */
[----:B------:R-:W-:Y:S02]  /*82a0*/  UIADD3.X UR45, UPT, UPT, UR41, URZ, URZ, UP1, !UPT ;  /* 0x000000ff292d7290 */ /* 0x000fe40008ffe4ff */
[----:B------:R-:W-:Y:S02]  /*82b0*/  UIADD3.64 UR52, UPT, UPT, UR42, 0x2, URZ ;  /* 0x000000022a347897 */ /* 0x000fe4000fffe0ff */
[----:B------:R-:W-:Y:S01]  /*82c0*/  UIADD3.64 UR54, UPT, UPT, UR42, 0x4, URZ ;  /* 0x000000042a367897 */ /* 0x000fe2000fffe0ff */
[----:B------:R-:W-:-:S11]  /*82d0*/  UMOV UR8, URZ ;  /* 0x000000ff00087c82 */ /* 0x000fd60008000000 */
.L_x_16:
[----:B------:R-:W3:Y:S04]  /*82e0*/  LDL.64 R6, [R1+0x168] ;  /* 0x0001680001067983 */ /* 0x000ee80000100a00 */
[----:B------:R-:W4:Y:S04]  /*82f0*/  LDL.64 R32, [R1+0x148] ;  /* 0x0001480001207983 */ /* 0x000f280000100a00 */
[----:B------:R-:W5:Y:S04]  /*8300*/  LDL.64 R12, [R1+0x128] ;  /* 0x00012800010c7983 */ /* 0x000f680000100a00 */
[----:B--2---:R-:W2:Y:S04]  /*8310*/  LDL.64 R30, [R1+0x108] ;  /* 0x00010800011e7983 */ /* 0x004ea80000100a00 */
[----:B------:R-:W2:Y:S04]  /*8320*/  LDL.64 R28, [R1+0xe8] ;  /* 0x0000e800011c7983 */ /* 0x000ea80000100a00 */
[----:B------:R-:W2:Y:S04]  /*8330*/  LDL.64 R26, [R1+0xc8] ;  /* 0x0000c800011a7983 */ /* 0x000ea80000100a00 */
[----:B------:R-:W2:Y:S04]  /*8340*/  LDL.64 R24, [R1+0xa8] ;  /* 0x0000a80001187983 */ /* 0x000ea80000100a00 */
[----:B------:R-:W2:Y:S01]  /*8350*/  LDL.64 R14, [R1+0x68] ;  /* 0x00006800010e7983 */ /* 0x000ea20000100a00 */
[----:B------:R-:W-:-:S03]  /*8360*/  SHF.R.S32.HI R4, RZ, 0x1f, R3 ;  /* 0x0000001fff047819 */ /* 0x000fc60000011403 */
[----:B------:R-:W2:Y:S04]  /*8370*/  LDL.64 R22, [R1+0x88] ;  /* 0x0000880001167983 */ /* 0x000ea80000100a00 */
        /* <DEDUP_REMOVED lines=20> */
[----:B------:R-:W2:Y:S01]  /*84c0*/  LDL.64 R172, [R1+0x30] ;  /* 0x0000300001ac7983 */ /* 0x000ea20000100a00 */
[----:B---3--:R-:W-:-:S02]  /*84d0*/  IADD3 R10, P2, PT, R3, R6, RZ ;  /* 0x00000006030a7210 */ /* 0x008fc40007f5e0ff */
[----:B----4-:R-:W-:-:S03]  /*84e0*/  IADD3 R8, P3, PT, R3, R32, RZ ;  /* 0x0000002003087210 */ /* 0x010fc60007f7e0ff */
[C---:B------:R-:W-:Y:S01]  /*84f0*/  IMAD.X R11, R4.reuse, 0x1, R7, P2 ;  /* 0x00000001040b7824 */ /* 0x040fe200010e0607 */
[----:B-----5:R-:W-:Y:S01]  /*8500*/  IADD3 R6, P2, PT, R3, R12, RZ ;  /* 0x0000000c03067210 */ /* 0x020fe20007f5e0ff */
[----:B------:R-:W-:-:S03]  /*8510*/  IMAD.X R9, R4, 0x1, R33, P3 ;  /* 0x0000000104097824 */ /* 0x000fc600018e0621 */
[----:B------:R2:W3:Y:S01]  /*8520*/  LDG.E.U8 R0, desc[UR34][R10.64] ;  /* 0x000000220a007981 */ /* 0x0004e2000c1e1100 */
[----:B------:R-:W-:-:S03]  /*8530*/  IMAD.X R7, R4, 0x1, R13, P2 ;  /* 0x0000000104077824 */ /* 0x000fc600010e060d */
[----:B------:R4:W5:Y:S01]  /*8540*/  LDG.E.U8 R5, desc[UR34][R8.64] ;  /* 0x0000002208057981 */ /* 0x000962000c1e1100 */
[----:B--2---:R-:W-:-:S03]  /*8550*/  IADD3 R10, P3, PT, R3, R30, RZ ;  /* 0x0000001e030a7210 */ /* 0x004fc60007f7e0ff */
[----:B------:R-:W2:Y:S01]  /*8560*/  LDG.E.U8 R6, desc[UR34][R6.64] ;  /* 0x0000002206067981 */ /* 0x000ea2000c1e1100 */
[C---:B------:R-:W-:Y:S01]  /*8570*/  IADD3 R12, P2, PT, R3.reuse, R28, RZ ;  /* 0x0000001c030c7210 */ /* 0x040fe20007f5e0ff */
[----:B------:R-:W-:Y:S01]  /*8580*/  IMAD.X R11, R4, 0x1, R31, P3 ;  /* 0x00000001040b7824 */ /* 0x000fe200018e061f */
[----:B----4-:R-:W-:-:S03]  /*8590*/  IADD3 R8, P3, PT, R3, R26, RZ ;  /* 0x0000001a03087210 */ /* 0x010fc60007f7e0ff */
[C---:B------:R-:W-:Y:S01]  /*85a0*/  IMAD.X R13, R4.reuse, 0x1, R29, P2 ;  /* 0x00000001040d7824 */ /* 0x040fe200010e061d */
[----:B------:R4:W2:Y:S01]  /*85b0*/  LDG.E.U8 R41, desc[UR34][R10.64] ;  /* 0x000000220a297981 */ /* 0x0008a2000c1e1100 */
[----:B------:R-:W-:-:S03]  /*85c0*/  IMAD.X R9, R4, 0x1, R27, P3 ;  /* 0x0000000104097824 */ /* 0x000fc600018e061b */
[----:B------:R-:W2:Y:S04]  /*85d0*/  LDL.64 R26, [R1+0x120] ;  /* 0x00012000011a7983 */ /* 0x000ea80000100a00 */
[----:B------:R1:W2:Y:S01]  /*85e0*/  LDG.E.U8 R39, desc[UR34][R8.64] ;  /* 0x0000002208277981 */ /* 0x0002a2000c1e1100 */
[----:B----4-:R-:W-:-:S03]  /*85f0*/  IADD3 R10, P2, PT, R3, R24, RZ ;  /* 0x00000018030a7210 */ /* 0x010fc60007f5e0ff */
[----:B------:R4:W2:Y:S02]  /*8600*/  LDG.E.U8 R40, desc[UR34][R12.64] ;  /* 0x000000220c287981 */ /* 0x0008a4000c1e1100 */
[----:B------:R-:W-:Y:S02]  /*8610*/  IMAD.X R11, R4, 0x1, R25, P2 ;  /* 0x00000001040b7824 */ /* 0x000fe400010e0619 */
[----:B------:R-:W2:Y:S01]  /*8620*/  LDL.64 R24, [R1+0xe0] ;  /* 0x0000e00001187983 */ /* 0x000ea20000100a00 */
[----:B-1----:R-:W-:-:S03]  /*8630*/  IADD3 R8, P2, PT, R3, R14, RZ ;  /* 0x0000000e03087210 */ /* 0x002fc60007f5e0ff */
[----:B------:R1:W2:Y:S02]  /*8640*/  LDG.E.U8 R38, desc[UR34][R10.64] ;  /* 0x000000220a267981 */ /* 0x0002a4000c1e1100 */
[----:B------:R-:W-:Y:S02]  /*8650*/  IMAD.X R9, R4, 0x1, R15, P2 ;  /* 0x0000000104097824 */ /* 0x000fe400010e060f */
[----:B------:R-:W2:Y:S01]  /*8660*/  LDL.64 R14, [R1+0x160] ;  /* 0x00016000010e7983 */ /* 0x000ea20000100a00 */
[----:B----4-:R-:W-:-:S03]  /*8670*/  IADD3 R12, P3, PT, R3, R22, RZ ;  /* 0x00000016030c7210 */ /* 0x010fc60007f7e0ff */
[----:B------:R4:W3:Y:S02]  /*8680*/  LDG.E.U8 R36, desc[UR34][R8.64] ;  /* 0x0000002208247981 */ /* 0x0008e4000c1e1100 */
[C---:B------:R-:W-:Y:S01]  /*8690*/  IMAD.X R13, R4.reuse, 0x1, R23, P3 ;  /* 0x00000001040d7824 */ /* 0x040fe200018e0617 */
[C---:B-1----:R-:W-:Y:S01]  /*86a0*/  IADD3 R10, P3, PT, R3.reuse, R20, RZ ;  /* 0x00000014030a7210 */ /* 0x042fe20007f7e0ff */
[----:B------:R-:W3:Y:S04]  /*86b0*/  LDL.64 R22, [R1+0xa0] ;  /* 0x0000a00001167983 */ /* 0x000ee80000100a00 */
[----:B------:R1:W3:Y:S01]  /*86c0*/  LDG.E.U8 R37, desc[UR34][R12.64] ;  /* 0x000000220c257981 */ /* 0x0002e2000c1e1100 */
[----:B------:R-:W-:Y:S01]  /*86d0*/  IMAD.X R11, R4, 0x1, R21, P3 ;  /* 0x00000001040b7824 */ /* 0x000fe200018e0615 */
[----:B----4-:R-:W-:-:S02]  /*86e0*/  IADD3 R8, P3, PT, R3, R16, RZ ;  /* 0x0000001003087210 */ /* 0x010fc40007f7e0ff */
[----:B------:R-:W4:Y:S04]  /*86f0*/  LDL.64 R20, [R1+0x60] ;  /* 0x0000600001147983 */ /* 0x000f280000100a00 */
[----:B------:R0:W3:Y:S01]  /*8700*/  LDG.E.U8 R35, desc[UR34][R10.64] ;  /* 0x000000220a237981 */ /* 0x0000e2000c1e1100 */
[----:B-1----:R-:W-:Y:S01]  /*8710*/  IADD3 R12, P2, PT, R3, R18, RZ ;  /* 0x00000012030c7210 */ /* 0x002fe20007f5e0ff */
[C---:B------:R-:W-:Y:S02]  /*8720*/  IMAD.X R9, R4.reuse, 0x1, R17, P3 ;  /* 0x0000000104097824 */ /* 0x040fe400018e0611 */
[----:B------:R-:W3:Y:S02]  /*8730*/  LDL.64 R16, [R1+0x20] ;  /* 0x0000200001107983 */ /* 0x000ee40000100a00 */
[----:B------:R-:W-:-:S02]  /*8740*/  IMAD.X R13, R4, 0x1, R19, P2 ;  /* 0x00000001040d7824 */ /* 0x000fc400010e0613 */
[----:B------:R1:W3:Y:S01]  /*8750*/  LDG.E.U8 R33, desc[UR34][R8.64] ;  /* 0x0000002208217981 */ /* 0x0002e2000c1e1100 */
[----:B0-----:R-:W-:-:S03]  /*8760*/  IADD3 R10, P2, PT, R3, R246, RZ ;  /* 0x000000f6030a7210 */ /* 0x001fc60007f5e0ff */
[----:B------:R0:W3:Y:S02]  /*8770*/  LDG.E.U8 R34, desc[UR34][R12.64] ;  /* 0x000000220c227981 */ /* 0x0000e4000c1e1100 */
[----:B------:R-:W-:Y:S02]  /*8780*/  IMAD.X R11, R4, 0x1, R247, P2 ;  /* 0x00000001040b7824 */ /* 0x000fe400010e06f7 */
[----:B------:R-:W3:Y:S01]  /*8790*/  LDL.64 R18, [R1+0x40] ;  /* 0x0000400001127983 */ /* 0x000ee20000100a00 */
[----:B-1----:R-:W-:-:S03]  /*87a0*/  IADD3 R8, P2, PT, R3, R230, RZ ;  /* 0x000000e603087210 */ /* 0x002fc60007f5e0ff */
[----:B------:R1:W3:Y:S01]  /*87b0*/  LDG.E.U8 R32, desc[UR34][R10.64] ;  /* 0x000000220a207981 */ /* 0x0002e2000c1e1100 */
[----:B0-----:R-:W-:Y:S01]  /*87c0*/  IADD3 R12, P3, PT, R3, R238, RZ ;  /* 0x000000ee030c7210 */ /* 0x001fe20007f7e0ff */
[----:B------:R-:W-:-:S04]  /*87d0*/  IMAD.X R9, R4, 0x1, R231, P2 ;  /* 0x0000000104097824 */ /* 0x000fc800010e06e7 */
[----:B------:R-:W-:Y:S01]  /*87e0*/  IMAD.X R13, R4, 0x1, R239, P3 ;  /* 0x00000001040d7824 */ /* 0x000fe200018e06ef */
[----:B------:R0:W3:Y:S01]  /*87f0*/  LDG.E.U8 R30, desc[UR34][R8.64] ;  /* 0x00000022081e7981 */ /* 0x0000e2000c1e1100 */
[----:B-1----:R-:W-:-:S03]  /*8800*/  IADD3 R10, P3, PT, R3, R222, RZ ;  /* 0x000000de030a7210 */ /* 0x002fc60007f7e0ff */
[----:B------:R2:W4:Y:S02]  /*8810*/  LDG.E.U8 R31, desc[UR34][R12.64] ;  /* 0x000000220c1f7981 */ /* 0x000524000c1e1100 */
[----:B------:R-:W-:Y:S01]  /*8820*/  IMAD.X R11, R4, 0x1, R223, P3 ;  /* 0x00000001040b7824 */ /* 0x000fe200018e06df */
[----:B0-----:R-:W-:-:S04]  /*8830*/  IADD3 R8, P3, PT, R3, R48, RZ ;  /* 0x0000003003087210 */ /* 0x001fc80007f7e0ff */
[----:B------:R0:W4:Y:S01]  /*8840*/  LDG.E.U8 R29, desc[UR34][R10.64] ;  /* 0x000000220a1d7981 */ /* 0x000122000c1e1100 */
[----:B------:R-:W-:-:S03]  /*8850*/  IMAD.X R9, R4, 0x1, R49, P3 ;  /* 0x0000000104097824 */ /* 0x000fc600018e0631 */
[----:B------:R-:W4:Y:S01]  /*8860*/  LDL.64 R48, [R1+0xd8] ;  /* 0x0000d80001307983 */ /* 0x000f220000100a00 */
[----:B--2---:R-:W-:-:S05]  /*8870*/  IADD3 R12, P2, PT, R3, R14, RZ ;  /* 0x0000000e030c7210 */ /* 0x004fca0007f5e0ff */
[C---:B------:R-:W-:Y:S01]  /*8880*/  IMAD.X R13, R4.reuse, 0x1, R15, P2 ;  /* 0x00000001040d7824 */ /* 0x040fe200010e060f */
[----:B0-----:R-:W-:Y:S01]  /*8890*/  IADD3 R10, P2, PT, R3, R26, RZ ;  /* 0x0000001a030a7210 */ /* 0x001fe20007f5e0ff */
[----:B------:R-:W2:Y:S04]  /*88a0*/  LDL.64 R14, [R1] ;  /* 0x00000000010e7983 */ /* 0x000ea80000100a00 */
[----:B------:R0:W5:Y:S01]  /*88b0*/  LDG.E.U8 R28, desc[UR34][R12.64] ;  /* 0x000000220c1c7981 */ /* 0x000162000c1e1100 */
[----:B------:R-:W-:-:S03]  /*88c0*/  IMAD.X R11, R4, 0x1, R27, P2 ;  /* 0x00000001040b7824 */ /* 0x000fc600010e061b */
[----:B------:R1:W5:Y:S04]  /*88d0*/  LDG.E.U8 R27, desc[UR34][R8.64] ;  /* 0x00000022081b7981 */ /* 0x000368000c1e1100 */
[----:B------:R1:W5:Y:S01]  /*88e0*/  LDG.E.U8 R26, desc[UR34][R10.64] ;  /* 0x000000220a1a7981 */ /* 0x000362000c1e1100 */
[C---:B0-----:R-:W-:Y:S02]  /*88f0*/  IADD3 R12, P3, PT, R3.reuse, R46, RZ ;  /* 0x0000002e030c7210 */ /* 0x041fe40007f7e0ff */
[----:B-1----:R-:W-:-:S03]  /*8900*/  IADD3 R8, P2, PT, R3, R24, RZ ;  /* 0x0000001803087210 */ /* 0x002fc60007f5e0ff */
[C---:B------:R-:W-:Y:S02]  /*8910*/  IMAD.X R13, R4.reuse, 0x1, R47, P3 ;  /* 0x00000001040d7824 */ /* 0x040fe400018e062f */
[----:B------:R-:W5:Y:S01]  /*8920*/  LDL.64 R46, [R1+0xb8] ;  /* 0x0000b800012e7983 */ /* 0x000f620000100a00 */
[C---:B------:R-:W-:Y:S01]  /*8930*/  IADD3 R10, P3, PT, R3.reuse, R44, RZ ;  /* 0x0000002c030a7210 */ /* 0x040fe20007f7e0ff */
[C---:B------:R-:W-:Y:S02]  /*8940*/  IMAD.X R9, R4.reuse, 0x1, R25, P2 ;  /* 0x0000000104097824 */ /* 0x040fe400010e0619 */
[----:B------:R-:W5:Y:S02]  /*8950*/  LDG.E.U8 R25, desc[UR34][R12.64] ;  /* 0x000000220c197981 */ /* 0x000f64000c1e1100 */
[----:B------:R-:W-:Y:S02]  /*8960*/  IMAD.X R11, R4, 0x1, R45, P3 ;  /* 0x00000001040b7824 */ /* 0x000fe400018e062d */
[----:B------:R0:W5:Y:S04]  /*8970*/  LDG.E.U8 R24, desc[UR34][R8.64] ;  /* 0x0000002208187981 */ /* 0x000168000c1e1100 */
[----:B------:R-:W5:Y:S01]  /*8980*/  LDL.64 R44, [R1+0x118] ;  /* 0x00011800012c7983 */ /* 0x000f620000100a00 */
[----:B0-----:R-:W-:-:S05]  /*8990*/  IADD3 R8, P3, PT, R3, R42, RZ ;  /* 0x0000002a03087210 */ /* 0x001fca0007f7e0ff */
[----:B------:R-:W-:Y:S02]  /*89a0*/  IMAD.X R9, R4, 0x1, R43, P3 ;  /* 0x0000000104097824 */ /* 0x000fe400018e062b */
[----:B------:R-:W5:Y:S01]  /*89b0*/  LDL.64 R42, [R1+0x158] ;  /* 0x00015800012a7983 */ /* 0x000f620000100a00 */
[----:B---3--:R-:W-:-:S05]  /*89c0*/  IADD3 R12, P2, PT, R3, R22, RZ ;  /* 0x00000016030c7210 */ /* 0x008fca0007f5e0ff */
[----:B------:R-:W-:Y:S02]  /*89d0*/  IMAD.X R13, R4, 0x1, R23, P2 ;  /* 0x00000001040d7824 */ /* 0x000fe400010e0617 */
[----:B------:R4:W3:Y:S04]  /*89e0*/  LDG.E.U8 R23, desc[UR34][R10.64] ;  /* 0x000000220a177981 */ /* 0x0008e8000c1e1100 */
[----:B------:R0:W3:Y:S01]  /*89f0*/  LDG.E.U8 R22, desc[UR34][R12.64] ;  /* 0x000000220c167981 */ /* 0x0000e2000c1e1100 */
[C---:B----4-:R-:W-:Y:S02]  /*8a00*/  IADD3 R10, P2, PT, R3.reuse, R20, RZ ;  /* 0x00000014030a7210 */ /* 0x050fe40007f5e0ff */
[----:B0-----:R-:W-:-:S03]  /*8a10*/  IADD3 R12, P3, PT, R3, R18, RZ ;  /* 0x00000012030c7210 */ /* 0x001fc60007f7e0ff */
[C---:B------:R-:W-:Y:S02]  /*8a20*/  IMAD.X R11, R4.reuse, 0x1, R21, P2 ;  /* 0x00000001040b7824 */ /* 0x040fe400010e0615 */
[----:B------:R0:W4:Y:S01]  /*8a30*/  LDG.E.U8 R21, desc[UR34][R8.64] ;  /* 0x0000002208157981 */ /* 0x000122000c1e1100 */
[----:B------:R-:W-:-:S03]  /*8a40*/  IMAD.X R13, R4, 0x1, R19, P3 ;  /* 0x00000001040d7824 */ /* 0x000fc600018e0613 */
[----:B------:R-:W3:Y:S04]  /*8a50*/  LDG.E.U8 R20, desc[UR34][R10.64] ;  /* 0x000000220a147981 */ /* 0x000ee8000c1e1100 */
[----:B------:R1:W3:Y:S01]  /*8a60*/  LDG.E.U8 R19, desc[UR34][R12.64] ;  /* 0x000000220c137981 */ /* 0x0002e2000c1e1100 */
[----:B0-----:R-:W-:-:S05]  /*8a70*/  IADD3 R8, P2, PT, R3, R16, RZ ;  /* 0x0000001003087210 */ /* 0x001fca0007f5e0ff */
[----:B------:R-:W-:Y:S01]  /*8a80*/  IMAD.X R9, R4, 0x1, R17, P2 ;  /* 0x0000000104097824 */ /* 0x000fe200010e0611 */
[----:B-1----:R-:W-:-:S04]  /*8a90*/  IADD3 R12, P2, PT, R3, R244, RZ ;  /* 0x000000f4030c7210 */ /* 0x002fc80007f5e0ff */
[----:B------:R0:W3:Y:S01]  /*8aa0*/  LDG.E.U8 R18, desc[UR34][R8.64] ;  /* 0x0000002208127981 */ /* 0x0000e2000c1e1100 */
[----:B------:R-:W-:-:S05]  /*8ab0*/  IMAD.X R13, R4, 0x1, R245, P2 ;  /* 0x00000001040d7824 */ /* 0x000fca00010e06f5 */
[----:B------:R-:W3:Y:S01]  /*8ac0*/  LDG.E.U8 R16, desc[UR34][R12.64] ;  /* 0x000000220c107981 */ /* 0x000ee2000c1e1100 */
[----:B--2---:R-:W-:-:S05]  /*8ad0*/  IADD3 R10, P3, PT, R3, R14, RZ ;  /* 0x0000000e030a7210 */ /* 0x004fca0007f7e0ff */
[----:B------:R-:W-:Y:S01]  /*8ae0*/  IMAD.X R11, R4, 0x1, R15, P3 ;  /* 0x00000001040b7824 */ /* 0x000fe200018e060f */
[----:B0-----:R-:W-:-:S04]  /*8af0*/  IADD3 R8, P3, PT, R3, R236, RZ ;  /* 0x000000ec03087210 */ /* 0x001fc80007f7e0ff */
[----:B------:R0:W2:Y:S01]  /*8b00*/  LDG.E.U8 R17, desc[UR34][R10.64] ;  /* 0x000000220a117981 */ /* 0x0000a2000c1e1100 */
[----:B------:R-:W-:-:S05]  /*8b10*/  IMAD.X R9, R4, 0x1, R237, P3 ;  /* 0x0000000104097824 */ /* 0x000fca00018e06ed */
[----:B------:R5:W2:Y:S01]  /*8b20*/  LDG.E.U8 R15, desc[UR34][R8.64] ;  /* 0x00000022080f7981 */ /* 0x000aa2000c1e1100 */
[----:B0-----:R-:W-:-:S05]  /*8b30*/  IADD3 R10, P2, PT, R3, R228, RZ ;  /* 0x000000e4030a7210 */ /* 0x001fca0007f5e0ff */
[----:B------:R-:W-:Y:S01]  /*8b40*/  IMAD.X R11, R4, 0x1, R229, P2 ;  /* 0x00000001040b7824 */ /* 0x000fe200010e06e5 */
[----:B------:R-:W-:-:S04]  /*8b50*/  IADD3 R12, P3, PT, R3, R220, RZ ;  /* 0x000000dc030c7210 */ /* 0x000fc80007f7e0ff */
[----:B------:R0:W2:Y:S01]  /*8b60*/  LDG.E.U8 R14, desc[UR34][R10.64] ;  /* 0x000000220a0e7981 */ /* 0x0000a2000c1e1100 */
[----:B-----5:R-:W-:-:S05]  /*8b70*/  IADD3 R8, P2, PT, R3, R42, RZ ;  /* 0x0000002a03087210 */ /* 0x020fca0007f5e0ff */
[----:B------:R-:W-:Y:S01]  /*8b80*/  IMAD.X R9, R4, 0x1, R43, P2 ;  /* 0x0000000104097824 */ /* 0x000fe200010e062b */
[----:B------:R-:W-:-:S05]  /*8b90*/  IADD3 R42, P2, PT, R3, R44, RZ ;  /* 0x0000002c032a7210 */ /* 0x000fca0007f5e0ff */
[C---:B------:R-:W-:Y:S01]  /*8ba0*/  IMAD.X R43, R4.reuse, 0x1, R45, P2 ;  /* 0x00000001042b7824 */ /* 0x040fe200010e062d */
[C---:B------:R-:W-:Y:S01]  /*8bb0*/  IADD3 R44, P2, PT, R3.reuse, R48, RZ ;  /* 0x00000030032c7210 */ /* 0x040fe20007f5e0ff */
[----:B------:R-:W-:Y:S01]  /*8bc0*/  IMAD.X R13, R4, 0x1, R221, P3 ;  /* 0x00000001040d7824 */ /* 0x000fe200018e06dd */
[----:B0-----:R-:W-:-:S03]  /*8bd0*/  IADD3 R10, P3, PT, R3, R62, RZ ;  /* 0x0000003e030a7210 */ /* 0x001fc60007f7e0ff */
[C---:B------:R-:W-:Y:S01]  /*8be0*/  IMAD.X R45, R4.reuse, 0x1, R49, P2 ;  /* 0x00000001042d7824 */ /* 0x040fe200010e0631 */
[----:B------:R-:W-:Y:S01]  /*8bf0*/  IADD3 R48, P2, PT, R3, R58, RZ ;  /* 0x0000003a03307210 */ /* 0x000fe20007f5e0ff */
[----:B------:R-:W5:Y:S01]  /*8c00*/  LDG.E.U8 R13, desc[UR34][R12.64] ;  /* 0x000000220c0d7981 */ /* 0x000f62000c1e1100 */
[----:B------:R-:W-:-:S03]  /*8c10*/  IMAD.X R11, R4, 0x1, R63, P3 ;  /* 0x00000001040b7824 */ /* 0x000fc600018e063f */
[----:B------:R-:W-:Y:S01]  /*8c20*/  IMAD.X R49, R4, 0x1, R59, P2 ;  /* 0x0000000104317824 */ /* 0x000fe200010e063b */
[----:B------:R-:W2:Y:S04]  /*8c30*/  LDL.64 R62, [R1+0x90] ;  /* 0x00009000013e7983 */ /* 0x000ea80000100a00 */
[----:B------:R-:W2:Y:S04]  /*8c40*/  LDL.64 R58, [R1+0x110] ;  /* 0x00011000013a7983 */ /* 0x000ea80000100a00 */
[----:B------:R0:W3:Y:S04]  /*8c50*/  LDG.E.U8 R12, desc[UR34][R8.64] ;  /* 0x00000022080c7981 */ /* 0x0000e8000c1e1100 */
[----:B------:R-:W3:Y:S04]  /*8c60*/  LDG.E.U8 R11, desc[UR34][R10.64] ;  /* 0x000000220a0b7981 */ /* 0x000ee8000c1e1100 */
[----:B------:R-:W3:Y:S01]  /*8c70*/  LDG.E.U8 R48, desc[UR34][R48.64] ;  /* 0x0000002230307981 */ /* 0x000ee2000c1e1100 */
[----:B0-----:R-:W-:-:S03]  /*8c80*/  IADD3 R8, P3, PT, R3, R60, RZ ;  /* 0x0000003c03087210 */ /* 0x001fc60007f7e0ff */
[----:B------:R0:W3:Y:S02]  /*8c90*/  LDG.E.U8 R10, desc[UR34][R42.64] ;  /* 0x000000222a0a7981 */ /* 0x0000e4000c1e1100 */
[----:B------:R-:W-:Y:S02]  /*8ca0*/  IMAD.X R9, R4, 0x1, R61, P3 ;  /* 0x0000000104097824 */ /* 0x000fe400018e063d */
[----:B------:R-:W3:Y:S04]  /*8cb0*/  LDL.64 R60, [R1+0xd0] ;  /* 0x0000d000013c7983 */ /* 0x000ee80000100a00 */
[----:B------:R-:W4:Y:S01]  /*8cc0*/  LDG.E.U8 R9, desc[UR34][R8.64] ;  /* 0x0000002208097981 */ /* 0x000f22000c1e1100 */
[----:B0-----:R-:W-:-:S05]  /*8cd0*/  IADD3 R42, P3, PT, R3, R46, RZ ;  /* 0x0000002e032a7210 */ /* 0x001fca0007f7e0ff */
[C---:B------:R-:W-:Y:S01]  /*8ce0*/  IMAD.X R43, R4.reuse, 0x1, R47, P3 ;  /* 0x00000001042b7824 */ /* 0x040fe200018e062f */
[C---:B------:R-:W-:Y:S01]  /*8cf0*/  IADD3 R46, P3, PT, R3.reuse, R56, RZ ;  /* 0x00000038032e7210 */ /* 0x040fe20007f7e0ff */
[----:B------:R0:W4:Y:S04]  /*8d00*/  LDG.E.U8 R8, desc[UR34][R44.64] ;  /* 0x000000222c087981 */ /* 0x000128000c1e1100 */
[----:B------:R-:W-:Y:S01]  /*8d10*/  IMAD.X R47, R4, 0x1, R57, P3 ;  /* 0x00000001042f7824 */ /* 0x000fe200018e0639 */
[----:B------:R1:W4:Y:S04]  /*8d20*/  LDG.E.U8 R7, desc[UR34][R42.64] ;  /* 0x000000222a077981 */ /* 0x000328000c1e1100 */
[----:B------:R1:W4:Y:S01]  /*8d30*/  LDG.E.U8 R49, desc[UR34][R46.64] ;  /* 0x000000222e317981 */ /* 0x000322000c1e1100 */
[----:B0-----:R-:W-:-:S02]  /*8d40*/  IADD3 R44, P2, PT, R3, R54, RZ ;  /* 0x00000036032c7210 */ /* 0x001fc40007f5e0ff */
[----:B-1----:R-:W-:-:S03]  /*8d50*/  IADD3 R42, P3, PT, R3, R50, RZ ;  /* 0x00000032032a7210 */ /* 0x002fc60007f7e0ff */
[C---:B------:R-:W-:Y:S01]  /*8d60*/  IMAD.X R45, R4.reuse, 0x1, R55, P2 ;  /* 0x00000001042d7824 */ /* 0x040fe200010e0637 */
[----:B------:R-:W-:Y:S01]  /*8d70*/  IADD3 R46, P2, PT, R3, R52, RZ ;  /* 0x00000034032e7210 */ /* 0x000fe20007f5e0ff */
[----:B------:R-:W-:-:S03]  /*8d80*/  IMAD.X R43, R4, 0x1, R51, P3 ;  /* 0x00000001042b7824 */ /* 0x000fc600018e0633 */
[----:B------:R0:W4:Y:S01]  /*8d90*/  LDG.E.U8 R50, desc[UR34][R44.64] ;  /* 0x000000222c327981 */ /* 0x000122000c1e1100 */
[----:B------:R-:W-:-:S03]  /*8da0*/  IMAD.X R47, R4, 0x1, R53, P2 ;  /* 0x00000001042f7824 */ /* 0x000fc600010e0635 */
[----:B------:R1:W4:Y:S04]  /*8db0*/  LDG.E.U8 R51, desc[UR34][R42.64] ;  /* 0x000000222a337981 */ /* 0x000328000c1e1100 */
[----:B------:R1:W4:Y:S01]  /*8dc0*/  LDG.E.U8 R52, desc[UR34][R46.64] ;  /* 0x000000222e347981 */ /* 0x000322000c1e1100 */
[C---:B0-----:R-:W-:Y:S02]  /*8dd0*/  IADD3 R44, P3, PT, R3.reuse, R250, RZ ;  /* 0x000000fa032c7210 */ /* 0x041fe40007f7e0ff */
[----:B-1----:R-:W-:-:S03]  /*8de0*/  IADD3 R42, P2, PT, R3, R242, RZ ;  /* 0x000000f2032a7210 */ /* 0x002fc60007f5e0ff */
[C---:B------:R-:W-:Y:S01]  /*8df0*/  IMAD.X R45, R4.reuse, 0x1, R251, P3 ;  /* 0x00000001042d7824 */ /* 0x040fe200018e06fb */
[----:B------:R-:W-:Y:S01]  /*8e00*/  IADD3 R46, P3, PT, R3, R234, RZ ;  /* 0x000000ea032e7210 */ /* 0x000fe20007f7e0ff */
[----:B------:R-:W-:-:S03]  /*8e10*/  IMAD.X R43, R4, 0x1, R243, P2 ;  /* 0x00000001042b7824 */ /* 0x000fc600010e06f3 */
[----:B------:R0:W4:Y:S01]  /*8e20*/  LDG.E.U8 R53, desc[UR34][R44.64] ;  /* 0x000000222c357981 */ /* 0x000122000c1e1100 */
[----:B------:R-:W-:-:S03]  /*8e30*/  IMAD.X R47, R4, 0x1, R235, P3 ;  /* 0x00000001042f7824 */ /* 0x000fc600018e06eb */
[----:B------:R-:W4:Y:S04]  /*8e40*/  LDG.E.U8 R54, desc[UR34][R42.64] ;  /* 0x000000222a367981 */ /* 0x000f28000c1e1100 */
[----:B------:R1:W4:Y:S01]  /*8e50*/  LDG.E.U8 R55, desc[UR34][R46.64] ;  /* 0x000000222e377981 */ /* 0x000322000c1e1100 */
[----:B0-----:R-:W-:-:S05]  /*8e60*/  IADD3 R44, P2, PT, R3, R226, RZ ;  /* 0x000000e2032c7210 */ /* 0x001fca0007f5e0ff */
[C---:B------:R-:W-:Y:S01]  /*8e70*/  IMAD.X R45, R4.reuse, 0x1, R227, P2 ;  /* 0x00000001042d7824 */ /* 0x040fe200010e06e3 */
[C---:B-1----:R-:W-:Y:S02]  /*8e80*/  IADD3 R46, P2, PT, R3.reuse, R66, RZ ;  /* 0x00000042032e7210 */ /* 0x042fe40007f5e0ff */
[----:B------:R-:W-:Y:S02]  /*8e90*/  IADD3 R42, P3, PT, R3, R218, RZ ;  /* 0x000000da032a7210 */ /* 0x000fe40007f7e0ff */
[----:B------:R-:W4:Y:S01]  /*8ea0*/  LDG.E.U8 R56, desc[UR34][R44.64] ;  /* 0x000000222c387981 */ /* 0x000f22000c1e1100 */
[----:B------:R-:W-:-:S03]  /*8eb0*/  IMAD.X R47, R4, 0x1, R67, P2 ;  /* 0x00000001042f7824 */ /* 0x000fc600010e0643 */
[----:B------:R-:W4:Y:S01]  /*8ec0*/  LDL.64 R66, [R1+0x10] ;  /* 0x0000100001427983 */ /* 0x000f220000100a00 */
[----:B------:R-:W-:-:S03]  /*8ed0*/  IMAD.X R43, R4, 0x1, R219, P3 ;  /* 0x00000001042b7824 */ /* 0x000fc600018e06db */
[----:B------:R-:W4:Y:S04]  /*8ee0*/  LDG.E.U8 R46, desc[UR34][R46.64] ;  /* 0x000000222e2e7981 */ /* 0x000f28000c1e1100 */
[----:B------:R0:W4:Y:S02]  /*8ef0*/  LDG.E.U8 R57, desc[UR34][R42.64] ;  /* 0x000000222a397981 */ /* 0x000124000c1e1100 */
[----:B0-----:R-:W-:-:S05]  /*8f00*/  IADD3 R42, P2, PT, R3, R182, RZ ;  /* 0x000000b6032a7210 */ /* 0x001fca0007f5e0ff */
[----:B------:R-:W-:-:S05]  /*8f10*/  IMAD.X R43, R4, 0x1, R183, P2 ;  /* 0x00000001042b7824 */ /* 0x000fca00010e06b7 */
[----:B------:R0:W4:Y:S02]  /*8f20*/  LDG.E.U8 R47, desc[UR34][R42.64] ;  /* 0x000000222a2f7981 */ /* 0x000124000c1e1100 */
[----:B0-----:R-:W-:-:S05]  /*8f30*/  IADD3 R42, P2, PT, R3, R180, RZ ;  /* 0x000000b4032a7210 */ /* 0x001fca0007f5e0ff */
[----:B------:R-:W-:Y:S01]  /*8f40*/  IMAD.X R43, R4, 0x1, R181, P2 ;  /* 0x00000001042b7824 */ /* 0x000fe200010e06b5 */
[----:B--2---:R-:W-:-:S05]  /*8f50*/  IADD3 R44, P3, PT, R3, R58, RZ ;  /* 0x0000003a032c7210 */ /* 0x004fca0007f7e0ff */
[----:B------:R-:W-:Y:S02]  /*8f60*/  IMAD.X R45, R4, 0x1, R59, P3 ;  /* 0x00000001042d7824 */ /* 0x000fe400018e063b */
[----:B------:R3:W2:Y:S04]  /*8f70*/  LDG.E.U8 R59, desc[UR34][R42.64] ;  /* 0x000000222a3b7981 */ /* 0x0006a8000c1e1100 */
[----:B------:R-:W2:Y:S01]  /*8f80*/  LDG.E.U8 R58, desc[UR34][R44.64] ;  /* 0x000000222c3a7981 */ /* 0x000ea2000c1e1100 */
[----:B---3--:R-:W-:-:S05]  /*8f90*/  IADD3 R42, P2, PT, R3, R60, RZ ;  /* 0x0000003c032a7210 */ /* 0x008fca0007f5e0ff */
[----:B------:R-:W-:-:S05]  /*8fa0*/  IMAD.X R43, R4, 0x1, R61, P2 ;  /* 0x00000001042b7824 */ /* 0x000fca00010e063d */
[----:B------:R0:W3:Y:S02]  /*8fb0*/  LDG.E.U8 R60, desc[UR34][R42.64] ;  /* 0x000000222a3c7981 */ /* 0x0000e4000c1e1100 */
[----:B0-----:R-:W-:-:S05]  /*8fc0*/  IADD3 R42, P2, PT, R3, R178, RZ ;  /* 0x000000b2032a7210 */ /* 0x001fca0007f5e0ff */
[----:B------:R-:W-:-:S05]  /*8fd0*/  IMAD.X R43, R4, 0x1, R179, P2 ;  /* 0x00000001042b7824 */ /* 0x000fca00010e06b3 */
[----:B------:R0:W2:Y:S02]  /*8fe0*/  LDG.E.U8 R61, desc[UR34][R42.64] ;  /* 0x000000222a3d7981 */ /* 0x0000a4000c1e1100 */
        /* <DEDUP_REMOVED lines=12> */
[----:B----4-:R-:W-:-:S05]  /*90b0*/  IADD3 R42, P2, PT, R3, R66, RZ ;  /* 0x00000042032a7210 */ /* 0x010fca0007f5e0ff */
[----:B------:R-:W-:-:S05]  /*90c0*/  IMAD.X R43, R4, 0x1, R67, P2 ;  /* 0x00000001042b7824 */ /* 0x000fca00010e0643 */
[----:B------:R0:W4:Y:S02]  /*90d0*/  LDG.E.U8 R66, desc[UR34][R42.64] ;  /* 0x000000222a427981 */ /* 0x000124000c1e1100 */
[----:B0-----:R-:W-:-:S05]  /*90e0*/  IADD3 R42, P2, PT, R3, R248, RZ ;  /* 0x000000f8032a7210 */ /* 0x001fca0007f5e0ff */
[----:B------:R-:W-:-:S05]  /*90f0*/  IMAD.X R43, R4, 0x1, R249, P2 ;  /* 0x00000001042b7824 */ /* 0x000fca00010e06f9 */
[----:B------:R0:W4:Y:S02]  /*9100*/  LDG.E.U8 R67, desc[UR34][R42.64] ;  /* 0x000000222a437981 */ /* 0x000124000c1e1100 */
[----:B0-----:R-:W-:-:S05]  /*9110*/  IADD3 R42, P2, PT, R3, R240, RZ ;  /* 0x000000f0032a7210 */ /* 0x001fca0007f5e0ff */
[----:B------:R-:W-:-:S05]  /*9120*/  IMAD.X R43, R4, 0x1, R241, P2 ;  /* 0x00000001042b7824 */ /* 0x000fca00010e06f1 */
[----:B------:R0:W4:Y:S02]  /*9130*/  LDG.E.U8 R172, desc[UR34][R42.64] ;  /* 0x000000222aac7981 */ /* 0x000124000c1e1100 */
[----:B0-----:R-:W-:-:S05]  /*9140*/  IADD3 R42, P2, PT, R3, R232, RZ ;  /* 0x000000e8032a7210 */ /* 0x001fca0007f5e0ff */
[----:B------:R-:W-:Y:S01]  /*9150*/  IMAD.X R43, R4, 0x1, R233, P2 ;  /* 0x00000001042b7824 */ /* 0x000fe200010e06e9 */
[----:B------:R-:W-:-:S04]  /*9160*/  IADD3 R44, P3, PT, R3, R216, RZ ;  /* 0x000000d8032c7210 */ /* 0x000fc80007f7e0ff */
[----:B------:R0:W4:Y:S01]  /*9170*/  LDG.E.U8 R173, desc[UR34][R42.64] ;  /* 0x000000222aad7981 */ /* 0x000122000c1e1100 */
[----:B------:R-:W-:-:S05]  /*9180*/  IMAD.X R45, R4, 0x1, R217, P3 ;  /* 0x00000001042d7824 */ /* 0x000fca00018e06d9 */
[----:B------:R-:W4:Y:S01]  /*9190*/  LDG.E.U8 R44, desc[UR34][R44.64] ;  /* 0x000000222c2c7981 */ /* 0x000f22000c1e1100 */
[----:B0-----:R-:W-:-:S05]  /*91a0*/  IADD3 R42, P2, PT, R3, R224, RZ ;  /* 0x000000e0032a7210 */ /* 0x001fca0007f5e0ff */
[----:B------:R-:W-:-:S05]  /*91b0*/  IMAD.X R43, R4, 0x1, R225, P2 ;  /* 0x00000001042b7824 */ /* 0x000fca00010e06e1 */
[----:B------:R-:W4:Y:S01]  /*91c0*/  LDG.E.U8 R42, desc[UR34][R42.64] ;  /* 0x000000222a2a7981 */ /* 0x000f22000c1e1100 */
[----:B------:R-:W-:-:S03]  /*91d0*/  LOP3.LUT R176, R2, 0x20, RZ, 0x3c, !PT ;  /* 0x0000002002b07812 */ /* 0x000fc600078e3cff */
        /* <DEDUP_REMOVED lines=23> */
[----:B------:R-:W-:Y:S01]  /*9350*/  STS.U8 [R176+UR14+0xdd00], R21 ;  /* 0x00dd0015b0007988 */ /* 0x000fe2000800000e */
        /* <DEDUP_REMOVED lines=8> */
[----:B-----5:R0:W-:Y:S04]  /*93e0*/  STS.U8 [R176+UR14+0xfd00], R13 ;  /* 0x00fd000db0007988 */ /* 0x0201e8000800000e */
        /* <DEDUP_REMOVED lines=8> */
[----:B0-----:R-:W-:-:S03]  /*9470*/  LOP3.LUT R176, R2, 0x60, RZ, 0x3c, !PT ;  /* 0x0000006002b07812 */ /* 0x001fc600078e3cff */
        /* <DEDUP_REMOVED lines=8> */
[----:B------:R-:W-:-:S03]  /*9500*/  UMOV UR4, 0x1 ;  /* 0x0000000100047882 */ /* 0x000fc60000000000 */
[----:B------:R1:W-:Y:S04]  /*9510*/  STS.U8 [R176+UR14+0xc300], R46 ;  /* 0x00c3002eb0007988 */ /* 0x0003e8000800000e */
[----:B------:R1:W-:Y:S01]  /*9520*/  STS.U8 [R176+UR14+0xc700], R47 ;  /* 0x00c7002fb0007988 */ /* 0x0003e2000800000e */
[----:B------:R-:W-:-:S04]  /*9530*/  @!UP0 UIADD3 UR4, UPT, UPT, -UR4, 0x100000, URZ ;  /* 0x0010000004048890 */ /* 0x000fc8000fffe1ff */
[----:B------:R-:W-:Y:S02]  /*9540*/  @!UP0 USHF.L.U32 UR5, UR4, 0xb, URZ ;  /* 0x0000000b04058899 */ /* 0x000fe400080006ff */
[----:B------:R-:W-:Y:S01]  /*9550*/  @!UP0 USHF.L.U32 UR4, UR4, 0x1, URZ ;  /* 0x0000000104048899 */ /* 0x000fe200080006ff */
[----:B--2---:R1:W-:Y:S04]  /*9560*/  STS.U8 [R176+UR14+0xcb00], R58 ;  /* 0x00cb003ab0007988 */ /* 0x0043e8000800000e */
[----:B------:R1:W-:Y:S04]  /*9570*/  STS.U8 [R176+UR14+0xcf00], R59 ;  /* 0x00cf003bb0007988 */ /* 0x0003e8000800000e */
[----:B---3--:R1:W-:Y:S04]  /*9580*/  STS.U8 [R176+UR14+0xd300], R60 ;  /* 0x00d3003cb0007988 */ /* 0x0083e8000800000e */
[----:B------:R1:W-:Y:S04]  /*9590*/  STS.U8 [R176+UR14+0xd700], R61 ;  /* 0x00d7003db0007988 */ /* 0x0003e8000800000e */
[----:B------:R1:W-:Y:S04]  /*95a0*/  STS.U8 [R176+UR14+0xdb00], R62 ;  /* 0x00db003eb0007988 */ /* 0x0003e8000800000e */
[----:B------:R1:W-:Y:S04]  /*95b0*/  STS.U8 [R176+UR14+0xdf00], R63 ;  /* 0x00df003fb0007988 */ /* 0x0003e8000800000e */
[----:B------:R1:W-:Y:S01]  /*95c0*/  STS.U8 [R176+UR14+0xe300], R64 ;  /* 0x00e30040b0007988 */ /* 0x0003e2000800000e */
[----:B------:R-:W-:-:S03]  /*95d0*/  VOTEU.ALL UP1, P1 ;  /* 0x0000000000ff7886 */ /* 0x000fc60000820000 */
[----:B------:R1:W-:Y:S04]  /*95e0*/  STS.U8 [R176+UR14+0xe700], R65 ;  /* 0x00e70041b0007988 */ /* 0x0003e8000800000e */
[----:B----4-:R1:W-:Y:S04]  /*95f0*/  STS.U8 [R176+UR14+0xeb00], R66 ;  /* 0x00eb0042b0007988 */ /* 0x0103e8000800000e */
[----:B------:R1:W-:Y:S04]  /*9600*/  STS.U8 [R176+UR14+0xef00], R67 ;  /* 0x00ef0043b0007988 */ /* 0x0003e8000800000e */
[----:B------:R1:W-:Y:S04]  /*9610*/  STS.U8 [R176+UR14+0xf300], R172 ;  /* 0x00f300acb0007988 */ /* 0x0003e8000800000e */
[----:B------:R1:W-:Y:S04]  /*9620*/  STS.U8 [R176+UR14+0xf700], R173 ;  /* 0x00f700adb0007988 */ /* 0x0003e8000800000e */
[----:B------:R1:W-:Y:S04]  /*9630*/  STS.U8 [R176+UR14+0xfb00], R42 ;  /* 0x00fb002ab0007988 */ /* 0x0003e8000800000e */
[----:B------:R1:W-:Y:S01]  /*9640*/  STS.U8 [R176+UR14+0xff00], R44 ;  /* 0x00ff002cb0007988 */ /* 0x0003e2000800000e */
[----:B------:R0:W-:Y:S06]  /*9650*/  MEMBAR.ALL.CTA ;  /* 0x0000000000007992 */ /* 0x0001ec0000008000 */
[----:B0-----:R-:W-:Y:S04]  /*9660*/  FENCE.VIEW.ASYNC.S ;  /* 0x00000000000073c6 */ /* 0x001fe80000000000 */
[----:B------:R-:W0:Y:S02]  /*9670*/  FENCE.VIEW.ASYNC.S ;  /* 0x00000000000073c6 */ /* 0x000e240000000000 */
[----:B0-----:R1:W0:Y:S02]  /*9680*/  @!UP1 SYNCS.EXCH.64 URZ, [UR14+0x14010], UR4 ;  /* 0x014010040eff95b2 */ /* 0x0012240008000100 */
[----:B0-----:R-:W-:Y:S06]  /*9690*/  BAR.SYNC.DEFER_BLOCKING 0x0 ;  /* 0x0000000000007b1d */ /* 0x001fec0000010000 */
[----:B-1----:R-:W-:Y:S05]  /*96a0*/  BRA.U UP2, `(.L_x_12) ;  /* 0x0000000102547547 */ /* 0x002fea000b800000 */
[----:B------:R-:W-:Y:S01]  /*96b0*/  UIADD3 UR4, UPT, UPT, UR14, 0x14010, URZ ;  /* 0x000140100e047890 */ /* 0x000fe2000fffe0ff */
[----:B------:R-:W-:Y:S01]  /*96c0*/  UMOV UR20, UR30 ;  /* 0x0000001e00147c82 */ /* 0x000fe20008000000 */
[----:B------:R-:W-:Y:S01]  /*96d0*/  UMOV UR21, 0x40004040 ;  /* 0x4000404000157882 */ /* 0x000fe20000000000 */
[----:B------:R-:W-:Y:S01]  /*96e0*/  UMOV UR22, UR31 ;  /* 0x0000001f00167c82 */ /* 0x000fe20008000000 */
[----:B------:R-:W-:Y:S01]  /*96f0*/  UMOV UR23, 0x40004040 ;  /* 0x4000404000177882 */ /* 0x000fe20000000000 */
[----:B------:R-:W-:Y:S01]  /*9700*/  UMOV UR24, 0x0 ;  /* 0x0000000000187882 */ /* 0x000fe20000000000 */
[----:B------:R-:W-:Y:S01]  /*9710*/  UMOV UR25, 0x8208010 ;  /* 0x0820801000197882 */ /* 0x000fe20000000000 */
[----:B------:R-:W-:Y:S01]  /*9720*/  UMOV UR26, 0x0 ;  /* 0x00000000001a7882 */ /* 0x000fe20000000000 */
[----:B------:R-:W-:Y:S01]  /*9730*/  UMOV UR27, 0x8208010 ;  /* 0x08208010001b7882 */ /* 0x000fe20000000000 */
[----:B------:R-:W-:Y:S01]  /*9740*/  UMOV UR56, 0x0 ;  /* 0x0000000000387882 */ /* 0x000fe20000000000 */
[----:B------:R-:W-:Y:S01]  /*9750*/  UMOV UR57, 0x8208010 ;  /* 0x0820801000397882 */ /* 0x000fe20000000000 */
[----:B------:R0:W-:Y:S01]  /*9760*/  UTCQMMA gdesc[UR20], gdesc[UR22], tmem[UR18], tmem[UR24], idesc[UR25], !UPT ;  /* 0x00ff1816140075ea */ /* 0x0001e2000f800312 */
[----:B------:R-:W-:Y:S01]  /*9770*/  UMOV UR5, URZ ;  /* 0x000000ff00057c82 */ /* 0x000fe20008000000 */
        /* <DEDUP_REMOVED lines=8> */
.L_x_12:
[----:B------:R-:W1:Y:S02]  /*9800*/  SYNCS.PHASECHK.TRANS64.TRYWAIT P2, [UR14+0x14010], RZ ;  /* 0x014010ffff0075a7 */ /* 0x000e64000804110e */
[----:B-1----:R-:W-:Y:S05]  /*9810*/  @!P2 BRA `(.L_x_13) ;  /* 0x00000064006ca947 */ /* 0x002fea0003800000 */
.L_x_22:
[----:B------:R-:W-:Y:S06]  /*9820*/  BAR.SYNC.DEFER_BLOCKING 0x0 ;  /* 0x0000000000007b1d */ /* 0x000fec0000010000 */
[----:B------:R-:W-:Y:S01]  /*9830*/  LDTM.16dp32bit_t0_t15.x64 R4, tmem[UR19] ;  /* 0x00000013000479ee */ /* 0x000fe20008b00000 */
[----:B------:R-:W1:Y:S01]  /*9840*/  LDTM.16dp32bit_t16_t31.x64 R4, tmem[UR19+0x40] ;  /* 0x00004013000479ee */ /* 0x000e620008b20000 */
[----:B------:R-:W2:Y:S01]  /*9850*/  LDL R179, [R1+0x170] ;  /* 0x0001700001b37983 */ /* 0x000ea20000100800 */
[----:B------:R-:W3:Y:S01]  /*9860*/  @!P1 SYNCS.CCTL.IV [UR14+0x14010] ;  /* 0x01401000ff0099b1 */ /* 0x000ee2000800000e */
[----:B------:R-:W-:Y:S01]  /*9870*/  NOP ;  /* 0x0000000000007918 */ /* 0x000fe20000000000 */
[----:B-1----:R-:W-:Y:S01]  /*9880*/  FMUL R0, R4, UR61 ;  /* 0x0000003d04007c20 */ /* 0x002fe20008400000 */
[----:B------:R-:W-:Y:S01]  /*9890*/  FMUL R172, R5, UR61 ;  /* 0x0000003d05ac7c20 */ /* 0x000fe20008400000 */
[----:B------:R-:W-:-:S05]  /*98a0*/  FMUL R173, R6, UR61 ;  /* 0x0000003d06ad7c20 */ /* 0x000fca0008400000 */
[----:B------:R-:W-:Y:S01]  /*98b0*/  FMNMX3 R0, R0, R172, R173, !PT ;  /* 0x000000ac00007276 */ /* 0x000fe200078000ad */
        /* <DEDUP_REMOVED lines=90> */
[----:B------:R-:W-:-:S05]  /*9e60*/  FMUL R172, R67, UR61 ;  /* 0x0000003d43ac7c20 */ /* 0x000fca0008400000 */
[----:B------:R-:W-:-:S05]  /*9e70*/  FMNMX R0, R172, R0, !PT ;  /* 0x00000000ac007209 */ /* 0x000fca0007800000 */
[----:B------:R-:W1:Y:S02]  /*9e80*/  SHFL.BFLY PT, R172, R0, 0x10, 0x1f ;  /* 0x0e001f0000ac7f89 */ /* 0x000e6400000e0000 */
[----:B-1----:R-:W-:-:S05]  /*9e90*/  FMNMX3 R0, R0, R172, R175, !PT ;  /* 0x000000ac00007276 */ /* 0x002fca00078000af */
[--C-:B------:R-:W-:Y:S01]  /*9ea0*/  FFMA R172, R4, UR61, -R0.reuse ;  /* 0x0000003d04ac7c23 */ /* 0x100fe20008000800 */
[--C-:B------:R-:W-:Y:S01]  /*9eb0*/  FFMA R5, R5, UR61, -R0.reuse ;  /* 0x0000003d05057c23 */ /* 0x100fe20008000800 */
[--C-:B------:R-:W-:Y:S01]  /*9ec0*/  FFMA R6, R6, UR61, -R0.reuse ;  /* 0x0000003d06067c23 */ /* 0x100fe20008000800 */
[--C-:B------:R-:W-:Y:S01]  /*9ed0*/  FFMA R7, R7, UR61, -R0.reuse ;  /* 0x0000003d07077c23 */ /* 0x100fe20008000800 */
[----:B------:R-:W-:Y:S01]  /*9ee0*/  FMUL R172, R172, 1.4426950216293334961 ;  /* 0x3fb8aa3bacac7820 */ /* 0x000fe20000400000 */
[----:B------:R-:W-:Y:S01]  /*9ef0*/  FMUL R4, R5, 1.4426950216293334961 ;  /* 0x3fb8aa3b05047820 */ /* 0x000fe20000400000 */
[----:B------:R-:W-:Y:S01]  /*9f00*/  FMUL R5, R6, 1.4426950216293334961 ;  /* 0x3fb8aa3b06057820 */ /* 0x000fe20000400000 */
[----:B------:R-:W-:Y:S01]  /*9f10*/  FMUL R6, R7, 1.4426950216293334961 ;  /* 0x3fb8aa3b07067820 */ /* 0x000fe20000400000 */
[--C-:B------:R-:W-:Y:S01]  /*9f20*/  FFMA R8, R8, UR61, -R0.reuse ;  /* 0x0000003d08087c23 */ /* 0x100fe20008000800 */
[--C-:B------:R-:W-:Y:S01]  /*9f30*/  FFMA R20, R20, UR61, -R0.reuse ;  /* 0x0000003d14147c23 */ /* 0x100fe20008000800 */
[----:B------:R-:W-:Y:S01]  /*9f40*/  MUFU.EX2 R172, R172 ;  /* 0x000000ac00ac7308 */ /* 0x000fe20000000800 */
[--C-:B------:R-:W-:Y:S01]  /*9f50*/  FFMA R9, R9, UR61, -R0.reuse ;  /* 0x0000003d09097c23 */ /* 0x100fe20008000800 */
[----:B------:R-:W-:Y:S01]  /*9f60*/  FMUL R8, R8, 1.4426950216293334961 ;  /* 0x3fb8aa3b08087820 */ /* 0x000fe20000400000 */
[--C-:B------:R-:W-:Y:S01]  /*9f70*/  FFMA R10, R10, UR61, -R0.reuse ;  /* 0x0000003d0a0a7c23 */ /* 0x100fe20008000800 */
[--C-:B------:R-:W-:Y:S01]  /*9f80*/  FFMA R11, R11, UR61, -R0.reuse ;  /* 0x0000003d0b0b7c23 */ /* 0x100fe20008000800 */
[----:B------:R-:W-:Y:S01]  /*9f90*/  FMUL R20, R20, 1.4426950216293334961 ;  /* 0x3fb8aa3b14147820 */ /* 0x000fe20000400000 */
[----:B------:R-:W-:Y:S01]  /*9fa0*/  FMUL R9, R9, 1.4426950216293334961 ;  /* 0x3fb8aa3b09097820 */ /* 0x000fe20000400000 */
[--C-:B------:R-:W-:Y:S01]  /*9fb0*/  FFMA R26, R26, UR61, -R0.reuse ;  /* 0x0000003d1a1a7c23 */ /* 0x100fe20008000800 */
[----:B------:R-:W1:Y:S01]  /*9fc0*/  MUFU.EX2 R4, R4 ;  /* 0x0000000400047308 */ /* 0x000e620000000800 */
[----:B------:R-:W-:Y:S01]  /*9fd0*/  FMUL R10, R10, 1.4426950216293334961 ;  /* 0x3fb8aa3b0a0a7820 */ /* 0x000fe20000400000 */
[----:B------:R-:W-:Y:S01]  /*9fe0*/  FMUL R11, R11, 1.4426950216293334961 ;  /* 0x3fb8aa3b0b0b7820 */ /* 0x000fe20000400000 */
[--C-:B------:R-:W-:Y:S01]  /*9ff0*/  FFMA R12, R12, UR61, -R0.reuse ;  /* 0x0000003d0c0c7c23 */ /* 0x100fe20008000800 */
[--C-:B------:R-:W-:Y:S01]  /*a000*/  FFMA R15, R15, UR61, -R0.reuse ;  /* 0x0000003d0f0f7c23 */ /* 0x100fe20008000800 */
[--C-:B------:R-:W-:Y:S01]  /*a010*/  FFMA R19, R19, UR61, -R0.reuse ;  /* 0x0000003d13137c23 */ /* 0x100fe20008000800 */
[--C-:B------:R-:W-:Y:S01]  /*a020*/  FFMA R29, R29, UR61, -R0.reuse ;  /* 0x0000003d1d1d7c23 */ /* 0x100fe20008000800 */
[----:B------:R-:W-:Y:S01]  /*a030*/  FMUL R7, R12, 1.4426950216293334961 ;  /* 0x3fb8aa3b0c077820 */ /* 0x000fe20000400000 */
[----:B------:R-:W4:Y:S01]  /*a040*/  MUFU.EX2 R5, R5 ;  /* 0x0000000500057308 */ /* 0x000f220000000800 */
[----:B------:R-:W-:Y:S01]  /*a050*/  FMUL R12, R15, 1.4426950216293334961 ;  /* 0x3fb8aa3b0f0c7820 */ /* 0x000fe20000400000 */
[----:B------:R-:W-:Y:S01]  /*a060*/  FMUL R15, R19, 1.4426950216293334961 ;  /* 0x3fb8aa3b130f7820 */ /* 0x000fe20000400000 */
[----:B------:R-:W-:Y:S01]  /*a070*/  FMUL R19, R29, 1.4426950216293334961 ;  /* 0x3fb8aa3b1d137820 */ /* 0x000fe20000400000 */
[--C-:B------:R-:W-:Y:S01]  /*a080*/  FFMA R13, R13, UR61, -R0.reuse ;  /* 0x0000003d0d0d7c23 */ /* 0x100fe20008000800 */
[--C-:B------:R-:W-:Y:S01]  /*a090*/  FFMA R14, R14, UR61, -R0.reuse ;  /* 0x0000003d0e0e7c23 */ /* 0x100fe20008000800 */
[--C-:B------:R-:W-:Y:S01]  /*a0a0*/  FFMA R16, R16, UR61, -R0.reuse ;  /* 0x0000003d10107c23 */ /* 0x100fe20008000800 */
[--C-:B------:R-:W-:Y:S01]  /*a0b0*/  FFMA R17, R17, UR61, -R0.reuse ;  /* 0x0000003d11117c23 */ /* 0x100fe20008000800 */
[----:B------:R-:W5:Y:S01]  /*a0c0*/  MUFU.EX2 R6, R6 ;  /* 0x0000000600067308 */ /* 0x000f620000000800 */
[--C-:B------:R-:W-:Y:S01]  /*a0d0*/  FFMA R18, R18, UR61, -R0.reuse ;  /* 0x0000003d12127c23 */ /* 0x100fe20008000800 */
[--C-:B------:R-:W-:Y:S01]  /*a0e0*/  FFMA R32, R32, UR61, -R0.reuse ;  /* 0x0000003d20207c23 */ /* 0x100fe20008000800 */
[--C-:B------:R-:W-:Y:S01]  /*a0f0*/  FFMA R21, R21, UR61, -R0.reuse ;  /* 0x0000003d15157c23 */ /* 0x100fe20008000800 */
[--C-:B------:R-:W-:Y:S01]  /*a100*/  FFMA R22, R22, UR61, -R0.reuse ;  /* 0x0000003d16167c23 */ /* 0x100fe20008000800 */
[--C-:B------:R-:W-:Y:S01]  /*a110*/  FFMA R23, R23, UR61, -R0.reuse ;  /* 0x0000003d17177c23 */ /* 0x100fe20008000800 */
[----:B------:R-:W-:Y:S01]  /*a120*/  FMUL R32, R32, 1.4426950216293334961 ;  /* 0x3fb8aa3b20207820 */ /* 0x000fe20000400000 */
[--C-:B------:R-:W-:Y:S01]  /*a130*/  FFMA R24, R24, UR61, -R0.reuse ;  /* 0x0000003d18187c23 */ /* 0x100fe20008000800 */
[----:B------:R0:W1:Y:S01]  /*a140*/  MUFU.EX2 R173, R8 ;  /* 0x0000000800ad7308 */ /* 0x0000620000000800 */
[--C-:B------:R-:W-:Y:S01]  /*a150*/  FFMA R25, R25, UR61, -R0.reuse ;  /* 0x0000003d19197c23 */ /* 0x100fe20008000800 */
[--C-:B------:R-:W-:Y:S01]  /*a160*/  FFMA R27, R27, UR61, -R0.reuse ;  /* 0x0000003d1b1b7c23 */ /* 0x100fe20008000800 */
[----:B------:R-:W-:Y:S01]  /*a170*/  FMUL R24, R24, 1.4426950216293334961 ;  /* 0x3fb8aa3b18187820 */ /* 0x000fe20000400000 */
[--C-:B------:R-:W-:Y:S01]  /*a180*/  FFMA R28, R28, UR61, -R0.reuse ;  /* 0x0000003d1c1c7c23 */ /* 0x100fe20008000800 */
[--C-:B------:R-:W-:Y:S01]  /*a190*/  FFMA R33, R33, UR61, -R0.reuse ;  /* 0x0000003d21217c23 */ /* 0x100fe20008000800 */
[--C-:B------:R-:W-:Y:S01]  /*a1a0*/  FFMA R30, R30, UR61, -R0.reuse ;  /* 0x0000003d1e1e7c23 */ /* 0x100fe20008000800 */
[--C-:B------:R-:W-:Y:S01]  /*a1b0*/  FFMA R31, R31, UR61, -R0.reuse ;  /* 0x0000003d1f1f7c23 */ /* 0x100fe20008000800 */
[----:B------:R1:W-:Y:S01]  /*a1c0*/  MUFU.EX2 R180, R20 ;  /* 0x0000001400b47308 */ /* 0x0003e20000000800 */
[----:B0-----:R-:W-:Y:S01]  /*a1d0*/  FMUL R8, R13, 1.4426950216293334961 ;  /* 0x3fb8aa3b0d087820 */ /* 0x001fe20000400000 */
[----:B------:R-:W-:Y:S01]  /*a1e0*/  FMUL R13, R21, 1.4426950216293334961 ;  /* 0x3fb8aa3b150d7820 */ /* 0x000fe20000400000 */
[----:B------:R-:W-:Y:S01]  /*a1f0*/  FMUL R21, R27, 1.4426950216293334961 ;  /* 0x3fb8aa3b1b157820 */ /* 0x000fe20000400000 */
[----:B------:R-:W-:Y:S01]  /*a200*/  FMUL R28, R28, 1.4426950216293334961 ;  /* 0x3fb8aa3b1c1c7820 */ /* 0x000fe20000400000 */
[--C-:B------:R-:W-:Y:S01]  /*a210*/  FFMA R34, R34, UR61, -R0.reuse ;  /* 0x0000003d22227c23 */ /* 0x100fe20008000800 */
[--C-:B------:R-:W-:Y:S01]  /*a220*/  FFMA R35, R35, UR61, -R0.reuse ;  /* 0x0000003d23237c23 */ /* 0x100fe20008000800 */
[----:B------:R-:W-:Y:S01]  /*a230*/  FFMA R36, R36, UR61, -R0 ;  /* 0x0000003d24247c23 */ /* 0x000fe20008000800 */
[----:B------:R0:W2:Y:S01]  /*a240*/  MUFU.EX2 R176, R9 ;  /* 0x0000000900b07308 */ /* 0x0000a20000000800 */
[----:B-1----:R-:W-:Y:S01]  /*a250*/  FMUL R20, R26, 1.4426950216293334961 ;  /* 0x3fb8aa3b1a147820 */ /* 0x002fe20000400000 */
[----:B------:R-:W-:Y:S01]  /*a260*/  FADD R26, R172, R4 ;  /* 0x00000004ac1a7221 */ /* 0x000fe20000000000 */
[----:B------:R-:W-:Y:S01]  /*a270*/  FMUL R27, R34, 1.4426950216293334961 ;  /* 0x3fb8aa3b221b7820 */ /* 0x000fe20000400000 */
[----:B------:R-:W-:Y:S01]  /*a280*/  FFMA R37, R37, UR61, -R0 ;  /* 0x0000003d25257c23 */ /* 0x000fe20008000800 */
[----:B------:R-:W-:Y:S01]  /*a290*/  FMUL R36, R36, 1.4426950216293334961 ;  /* 0x3fb8aa3b24247820 */ /* 0x000fe20000400000 */
[----:B----4-:R-:W-:Y:S01]  /*a2a0*/  FADD R26, R5, R26 ;  /* 0x0000001a051a7221 */ /* 0x010fe20000000000 */
[----:B------:R-:W-:Y:S01]  /*a2b0*/  FFMA R40, R40, UR61, -R0 ;  /* 0x0000003d28287c23 */ /* 0x000fe20008000800 */
[----:B------:R1:W-:Y:S01]  /*a2c0*/  MUFU.EX2 R177, R10 ;  /* 0x0000000a00b17308 */ /* 0x0003e20000000800 */
[----:B0-----:R-:W-:Y:S01]  /*a2d0*/  FMUL R9, R16, 1.4426950216293334961 ;  /* 0x3fb8aa3b10097820 */ /* 0x001fe20000400000 */
[----:B-----5:R-:W-:Y:S01]  /*a2e0*/  FADD R26, R6, R26 ;  /* 0x0000001a061a7221 */ /* 0x020fe20000000000 */
[----:B------:R-:W-:Y:S01]  /*a2f0*/  FMUL R16, R25, 1.4426950216293334961 ;  /* 0x3fb8aa3b19107820 */ /* 0x000fe20000400000 */
[----:B------:R-:W-:Y:S01]  /*a300*/  FMUL R25, R31, 1.4426950216293334961 ;  /* 0x3fb8aa3b1f197820 */ /* 0x000fe20000400000 */
[----:B------:R-:W-:Y:S01]  /*a310*/  FFMA R31, R39, UR61, -R0 ;  /* 0x0000003d271f7c23 */ /* 0x000fe20008000800 */
[----:B------:R-:W-:Y:S01]  /*a320*/  FADD R26, R173, R26 ;  /* 0x0000001aad1a7221 */ /* 0x000fe20000000000 */
[----:B------:R-:W-:Y:S01]  /*a330*/  FFMA R41, R41, UR61, -R0 ;  /* 0x0000003d29297c23 */ /* 0x000fe20008000800 */
[----:B------:R0:W4:Y:S01]  /*a340*/  MUFU.EX2 R178, R11 ;  /* 0x0000000b00b27308 */ /* 0x0001220000000800 */
[----:B-1----:R-:W-:Y:S01]  /*a350*/  FMUL R10, R14, 1.4426950216293334961 ;  /* 0x3fb8aa3b0e0a7820 */ /* 0x002fe20000400000 */
[----:B--2---:R-:W-:Y:S01]  /*a360*/  FADD R26, R176, R26 ;  /* 0x0000001ab01a7221 */ /* 0x004fe20000000000 */
[----:B------:R-:W-:Y:S01]  /*a370*/  FMUL R14, R18, 1.4426950216293334961 ;  /* 0x3fb8aa3b120e7820 */ /* 0x000fe20000400000 */
[----:B------:R-:W-:Y:S01]  /*a380*/  FMUL R18, R23, 1.4426950216293334961 ;  /* 0x3fb8aa3b17127820 */ /* 0x000fe20000400000 */
[----:B------:R-:W-:Y:S01]  /*a390*/  FMUL R23, R37, 1.4426950216293334961 ;  /* 0x3fb8aa3b25177820 */ /* 0x000fe20000400000 */
[----:B------:R-:W-:Y:S01]  /*a3a0*/  FMUL R31, R31, 1.4426950216293334961 ;  /* 0x3fb8aa3b1f1f7820 */ /* 0x000fe20000400000 */
[----:B------:R-:W-:Y:S01]  /*a3b0*/  FMUL R40, R40, 1.4426950216293334961 ;  /* 0x3fb8aa3b28287820 */ /* 0x000fe20000400000 */
[----:B------:R-:W1:Y:S01]  /*a3c0*/  MUFU.EX2 R7, R7 ;  /* 0x0000000700077308 */ /* 0x000e620000000800 */
[----:B0-----:R-:W-:Y:S01]  /*a3d0*/  FMUL R11, R17, 1.4426950216293334961 ;  /* 0x3fb8aa3b110b7820 */ /* 0x001fe20000400000 */
[----:B------:R-:W-:Y:S01]  /*a3e0*/  FMUL R17, R22, 1.4426950216293334961 ;  /* 0x3fb8aa3b16117820 */ /* 0x000fe20000400000 */
[----:B------:R-:W-:Y:S01]  /*a3f0*/  FMUL R22, R33, 1.4426950216293334961 ;  /* 0x3fb8aa3b21167820 */ /* 0x000fe20000400000 */
[----:B------:R-:W-:-:S04]  /*a400*/  FFMA R42, R42, UR61, -R0 ;  /* 0x0000003d2a2a7c23 */ /* 0x000fc80008000800 */
[----:B------:R-:W0:Y:S01]  /*a410*/  MUFU.EX2 R8, R8 ;  /* 0x0000000800087308 */ /* 0x000e220000000800 */
[----:B----4-:R-:W-:Y:S01]  /*a420*/  F2FP.SATFINITE.E4M3.F32.PACK_AB_MERGE_C R29, R178, R177, RZ ;  /* 0x000000b1b21d723e */ /* 0x010fe200048070ff */
[----:B------:R-:W-:Y:S01]  /*a430*/  FADD R177, R177, R26 ;  /* 0x0000001ab1b17221 */ /* 0x000fe20000000000 */
[----:B------:R-:W-:Y:S02]  /*a440*/  FMUL R26, R41, 1.4426950216293334961 ;  /* 0x3fb8aa3b291a7820 */ /* 0x000fe40000400000 */
[----:B------:R-:W-:Y:S01]  /*a450*/  F2FP.SATFINITE.E4M3.F32.PACK_AB_MERGE_C R173, R176, R173, R29 ;  /* 0x000000adb0ad723e */ /* 0x000fe2000480701d */
[----:B------:R-:W-:Y:S02]  /*a460*/  FADD R177, R178, R177 ;  /* 0x000000b1b2b17221 */ /* 0x000fe40000000000 */
[----:B------:R-:W3:Y:S01]  /*a470*/  LDL R178, [R1+0x174] ;  /* 0x0001740001b27983 */ /* 0x000ee20000100800 */
[----:B------:R-:W2:Y:S01]  /*a480*/  MUFU.EX2 R10, R10 ;  /* 0x0000000a000a7308 */ /* 0x000ea20000000800 */
[----:B-1----:R-:W-:-:S07]  /*a490*/  FADD R177, R7, R177 ;  /* 0x000000b107b17221 */ /* 0x002fce0000000000 */
[----:B------:R-:W1:Y:S01]  /*a4a0*/  MUFU.EX2 R12, R12 ;  /* 0x0000000c000c7308 */ /* 0x000e620000000800 */
[----:B0-----:R-:W-:-:S07]  /*a4b0*/  FADD R29, R8, R177 ;  /* 0x000000b1081d7221 */ /* 0x001fce0000000000 */
[----:B------:R-:W0:Y:S01]  /*a4c0*/  MUFU.EX2 R9, R9 ;  /* 0x0000000900097308 */ /* 0x000e220000000800 */
[----:B--2---:R-:W-:-:S07]  /*a4d0*/  FADD R29, R10, R29 ;  /* 0x0000001d0a1d7221 */ /* 0x004fce0000000000 */
[----:B------:R-:W2:Y:S08]  /*a4e0*/  MUFU.EX2 R11, R11 ;  /* 0x0000000b000b7308 */ /* 0x000eb00000000800 */
[----:B------:R-:W4:Y:S08]  /*a4f0*/  MUFU.EX2 R14, R14 ;  /* 0x0000000e000e7308 */ /* 0x000f300000000800 */
[----:B------:R-:W5:Y:S08]  /*a500*/  MUFU.EX2 R15, R15 ;  /* 0x0000000f000f7308 */ /* 0x000f700000000800 */
[----:B------:R1:W-:Y:S08]  /*a510*/  MUFU.EX2 R183, R32 ;  /* 0x0000002000b77308 */ /* 0x0003f00000000800 */
[----:B------:R-:W5:Y:S01]  /*a520*/  MUFU.EX2 R13, R13 ;  /* 0x0000000d000d7308 */ /* 0x000f620000000800 */
[----:B-1----:R-:W-:-:S04]  /*a530*/  FADD R32, R12, R29 ;  /* 0x0000001d0c207221 */ /* 0x002fc80000000000 */
[----:B0-----:R-:W-:-:S03]  /*a540*/  FADD R32, R9, R32 ;  /* 0x0000002009207221 */ /* 0x001fc60000000000 */
[----:B------:R-:W0:Y:S01]  /*a550*/  MUFU.EX2 R17, R17 ;  /* 0x0000001100117308 */ /* 0x000e220000000800 */
[----:B--2---:R-:W-:-:S04]  /*a560*/  FADD R32, R11, R32 ;  /* 0x000000200b207221 */ /* 0x004fc80000000000 */
[----:B----4-:R-:W-:-:S03]  /*a570*/  FADD R32, R14, R32 ;  /* 0x000000200e207221 */ /* 0x010fc60000000000 */
[----:B------:R-:W1:Y:S01]  /*a580*/  MUFU.EX2 R18, R18 ;  /* 0x0000001200127308 */ /* 0x000e620000000800 */
[----:B-----5:R-:W-:-:S04]  /*a590*/  FADD R32, R15, R32 ;  /* 0x000000200f207221 */ /* 0x020fc80000000000 */
[----:B------:R-:W-:-:S03]  /*a5a0*/  FADD R32, R180, R32 ;  /* 0x00000020b4207221 */ /* 0x000fc60000000000 */
[----:B------:R2:W4:Y:S01]  /*a5b0*/  MUFU.EX2 R181, R24 ;  /* 0x0000001800b57308 */ /* 0x0005220000000800 */
[----:B------:R-:W-:-:S07]  /*a5c0*/  FADD R32, R13, R32 ;  /* 0x000000200d207221 */ /* 0x000fce0000000000 */
[----:B------:R-:W5:Y:S01]  /*a5d0*/  MUFU.EX2 R16, R16 ;  /* 0x0000001000107308 */ /* 0x000f620000000800 */
[----:B0-----:R-:W-:Y:S01]  /*a5e0*/  FADD R32, R17, R32 ;  /* 0x0000002011207221 */ /* 0x001fe20000000000 */
[----:B--2---:R-:W-:Y:S01]  /*a5f0*/  FMUL R24, R30, 1.4426950216293334961 ;  /* 0x3fb8aa3b1e187820 */ /* 0x004fe20000400000 */
[----:B------:R-:W-:-:S05]  /*a600*/  FFMA R30, R38, UR61, -R0 ;  /* 0x0000003d261e7c23 */ /* 0x000fca0008000800 */
[----:B------:R-:W0:Y:S01]  /*a610*/  MUFU.EX2 R20, R20 ;  /* 0x0000001400147308 */ /* 0x000e220000000800 */
[----:B-1----:R-:W-:Y:S01]  /*a620*/  FADD R33, R18, R32 ;  /* 0x0000002012217221 */ /* 0x002fe20000000000 */
[----:B------:R-:W-:-:S06]  /*a630*/  FMUL R30, R30, 1.4426950216293334961 ;  /* 0x3fb8aa3b1e1e7820 */ /* 0x000fcc0000400000 */
[----:B------:R-:W1:Y:S01]  /*a640*/  MUFU.EX2 R21, R21 ;  /* 0x0000001500157308 */ /* 0x000e620000000800 */
[----:B----4-:R-:W-:-:S07]  /*a650*/  FADD R33, R181, R33 ;  /* 0x00000021b5217221 */ /* 0x010fce0000000000 */
[----:B------:R2:W4:Y:S01]  /*a660*/  MUFU.EX2 R182, R28 ;  /* 0x0000001c00b67308 */ /* 0x0005220000000800 */
[----:B-----5:R-:W-:-:S07]  /*a670*/  FADD R33, R16, R33 ;  /* 0x0000002110217221 */ /* 0x020fce0000000000 */
[----:B------:R-:W5:Y:S01]  /*a680*/  MUFU.EX2 R19, R19 ;  /* 0x0000001300137308 */ /* 0x000f620000000800 */
[----:B0-----:R-:W-:Y:S01]  /*a690*/  FADD R33, R20, R33 ;  /* 0x0000002114217221 */ /* 0x001fe20000000000 */
[----:B--2---:R-:W-:-:S06]  /*a6a0*/  FMUL R28, R35, 1.4426950216293334961 ;  /* 0x3fb8aa3b231c7820 */ /* 0x004fcc0000400000 */
[----:B------:R-:W0:Y:S01]  /*a6b0*/  MUFU.EX2 R24, R24 ;  /* 0x0000001800187308 */ /* 0x000e220000000800 */
[----:B-1----:R-:W-:-:S07]  /*a6c0*/  FADD R33, R21, R33 ;  /* 0x0000002115217221 */ /* 0x002fce0000000000 */
[----:B------:R-:W1:Y:S01]  /*a6d0*/  MUFU.EX2 R25, R25 ;  /* 0x0000001900197308 */ /* 0x000e620000000800 */
[----:B----4-:R-:W-:-:S04]  /*a6e0*/  FADD R33, R182, R33 ;  /* 0x00000021b6217221 */ /* 0x010fc80000000000 */
[----:B-----5:R-:W-:-:S03]  /*a6f0*/  FADD R33, R19, R33 ;  /* 0x0000002113217221 */ /* 0x020fc60000000000 */
[----:B------:R-:W2:Y:S01]  /*a700*/  MUFU.EX2 R22, R22 ;  /* 0x0000001600167308 */ /* 0x000ea20000000800 */
[----:B0-----:R-:W-:-:S07]  /*a710*/  FADD R33, R24, R33 ;  /* 0x0000002118217221 */ /* 0x001fce0000000000 */
[----:B------:R-:W0:Y:S01]  /*a720*/  MUFU.EX2 R27, R27 ;  /* 0x0000001b001b7308 */ /* 0x000e220000000800 */
[----:B-1----:R-:W-:-:S07]  /*a730*/  FADD R37, R25, R33 ;  /* 0x0000002119257221 */ /* 0x002fce0000000000 */
[----:B------:R-:W1:Y:S01]  /*a740*/  MUFU.EX2 R28, R28 ;  /* 0x0000001c001c7308 */ /* 0x000e620000000800 */
[----:B------:R-:W-:-:S07]  /*a750*/  FADD R37, R183, R37 ;  /* 0x00000025b7257221 */ /* 0x000fce0000000000 */
[----:B------:R-:W4:Y:S01]  /*a760*/  MUFU.EX2 R184, R36 ;  /* 0x0000002400b87308 */ /* 0x000f220000000800 */
[----:B--2---:R-:W-:-:S07]  /*a770*/  FADD R37, R22, R37 ;  /* 0x0000002516257221 */ /* 0x004fce0000000000 */
[----:B------:R-:W2:Y:S01]  /*a780*/  MUFU.EX2 R23, R23 ;  /* 0x0000001700177308 */ /* 0x000ea20000000800 */
[----:B0-----:R-:W-:-:S07]  /*a790*/  FADD R37, R27, R37 ;  /* 0x000000251b257221 */ /* 0x001fce0000000000 */
[----:B------:R-:W0:Y:S01]  /*a7a0*/  MUFU.EX2 R30, R30 ;  /* 0x0000001e001e7308 */ /* 0x000e220000000800 */
[----:B-1----:R-:W-:Y:S01]  /*a7b0*/  FADD R37, R28, R37 ;  /* 0x000000251c257221 */ /* 0x002fe20000000000 */
[----:B------:R-:W-:-:S06]  /*a7c0*/  FMUL R34, R42, 1.4426950216293334961 ;  /* 0x3fb8aa3b2a227820 */ /* 0x000fcc0000400000 */
[----:B------:R-:W1:Y:S01]  /*a7d0*/  MUFU.EX2 R31, R31 ;  /* 0x0000001f001f7308 */ /* 0x000e620000000800 */
[----:B----4-:R-:W-:Y:S01]  /*a7e0*/  FADD R37, R184, R37 ;  /* 0x00000025b8257221 */ /* 0x010fe20000000000 */
[----:B------:R-:W-:-:S06]  /*a7f0*/  FFMA R35, R43, UR61, -R0 ;  /* 0x0000003d2b237c23 */ /* 0x000fcc0008000800 */
[----:B------:R-:W4:Y:S01]  /*a800*/  MUFU.EX2 R185, R40 ;  /* 0x0000002800b97308 */ /* 0x000f220000000800 */
[----:B--2---:R-:W-:Y:S01]  /*a810*/  FADD R37, R23, R37 ;  /* 0x0000002517257221 */ /* 0x004fe20000000000 */
[----:B------:R-:W-:Y:S01]  /*a820*/  FMUL R35, R35, 1.4426950216293334961 ;  /* 0x3fb8aa3b23237820 */ /* 0x000fe20000400000 */
[----:B------:R-:W-:-:S05]  /*a830*/  FFMA R44, R44, UR61, -R0 ;  /* 0x0000003d2c2c7c23 */ /* 0x000fca0008000800 */
[----:B------:R-:W2:Y:S01]  /*a840*/  MUFU.EX2 R26, R26 ;  /* 0x0000001a001a7308 */ /* 0x000ea20000000800 */
[----:B0-----:R-:W-:Y:S01]  /*a850*/  FADD R37, R30, R37 ;  /* 0x000000251e257221 */ /* 0x001fe20000000000 */
[----:B------:R-:W-:Y:S01]  /*a860*/  FFMA R45, R45, UR61, -R0 ;  /* 0x0000003d2d2d7c23 */ /* 0x000fe20008000800 */
[----:B------:R-:W-:-:S05]  /*a870*/  FMUL R44, R44, 1.4426950216293334961 ;  /* 0x3fb8aa3b2c2c7820 */ /* 0x000fca0000400000 */
[----:B------:R-:W0:Y:S01]  /*a880*/  MUFU.EX2 R34, R34 ;  /* 0x0000002200227308 */ /* 0x000e220000000800 */
[----:B-1----:R-:W-:Y:S01]  /*a890*/  FADD R39, R31, R37 ;  /* 0x000000251f277221 */ /* 0x002fe20000000000 */
[----:B------:R-:W-:Y:S01]  /*a8a0*/  FMUL R29, R45, 1.4426950216293334961 ;  /* 0x3fb8aa3b2d1d7820 */ /* 0x000fe20000400000 */
[----:B------:R-:W-:-:S05]  /*a8b0*/  FFMA R46, R46, UR61, -R0 ;  /* 0x0000003d2e2e7c23 */ /* 0x000fca0008000800 */
[----:B------:R-:W1:Y:S01]  /*a8c0*/  MUFU.EX2 R35, R35 ;  /* 0x0000002300237308 */ /* 0x000e620000000800 */
[----:B----4-:R-:W-:Y:S01]  /*a8d0*/  FADD R39, R185, R39 ;  /* 0x00000027b9277221 */ /* 0x010fe20000000000 */
[----:B------:R-:W-:Y:S01]  /*a8e0*/  FMUL R36, R46, 1.4426950216293334961 ;  /* 0x3fb8aa3b2e247820 */ /* 0x000fe20000400000 */
[----:B------:R-:W-:-:S05]  /*a8f0*/  FFMA R47, R47, UR61, -R0 ;  /* 0x0000003d2f2f7c23 */ /* 0x000fca0008000800 */
        /* <DEDUP_REMOVED lines=19> */
[----:B------:R-:W-:Y:S01]  /*aa30*/  FFMA R52, R52, UR61, -R0 ;  /* 0x0000003d34347c23 */ /* 0x000fe20008000800 */
[----:B------:R-:W-:-:S04]  /*aa40*/  FADD R43, -R0, R175 ;  /* 0x000000af002b7221 */ /* 0x000fc80000000100 */
[----:B------:R-:W2:Y:S01]  /*aa50*/  MUFU.EX2 R32, R32 ;  /* 0x0000002000207308 */ /* 0x000ea20000000800 */
[----:B0-----:R-:W-:Y:S01]  /*aa60*/  FADD R39, R36, R39 ;  /* 0x0000002724277221 */ /* 0x001fe20000000000 */
[----:B------:R-:W-:Y:S01]  /*aa70*/  FFMA R53, R53, UR61, -R0 ;  /* 0x0000003d35357c23 */ /* 0x000fe20008000800 */
[----:B------:R-:W-:Y:S01]  /*aa80*/  FMUL R52, R52, 1.4426950216293334961 ;  /* 0x3fb8aa3b34347820 */ /* 0x000fe20000400000 */
[----:B------:R-:W-:-:S04]  /*aa90*/  FMUL R43, R43, 1.4426950216293334961 ;  /* 0x3fb8aa3b2b2b7820 */ /* 0x000fc80000400000 */
        /* <DEDUP_REMOVED lines=10> */
[----:B------:R-:W-:-:S06]  /*ab40*/  FMUL R46, R55, 1.4426950216293334961 ;  /* 0x3fb8aa3b372e7820 */ /* 0x000fcc0000400000 */
[----:B------:R-:W3:Y:S01]  /*ab50*/  MUFU.EX2 R176, R43 ;  /* 0x0000002b00b07308 */ /* 0x000ee20000000800 */
[----:B------:R-:W-:Y:S01]  /*ab60*/  FFMA R56, R56, UR61, -R0 ;  /* 0x0000003d38387c23 */ /* 0x000fe20008000800 */
[----:B0-----:R-:W-:-:S06]  /*ab70*/  FADD R42, R40, R42 ;  /* 0x0000002a282a7221 */ /* 0x001fcc0000000000 */
[----:B------:R-:W0:Y:S01]  /*ab80*/  MUFU.EX2 R33, R33 ;  /* 0x0000002100217308 */ /* 0x000e220000000800 */
[----:B------:R-:W-:Y:S01]  /*ab90*/  FFMA R57, R57, UR61, -R0 ;  /* 0x0000003d39397c23 */ /* 0x000fe20008000800 */
[----:B------:R-:W-:Y:S01]  /*aba0*/  FMUL R56, R56, 1.4426950216293334961 ;  /* 0x3fb8aa3b38387820 */ /* 0x000fe20000400000 */
[----:B-1----:R-:W-:-:S05]  /*abb0*/  FADD R42, R41, R42 ;  /* 0x0000002a292a7221 */ /* 0x002fca0000000000 */
[----:B------:R-:W1:Y:S01]  /*abc0*/  MUFU.EX2 R45, R45 ;  /* 0x0000002d002d7308 */ /* 0x000e620000000800 */
[----:B------:R-:W-:Y:S01]  /*abd0*/  FMUL R37, R57, 1.4426950216293334961 ;  /* 0x3fb8aa3b39257820 */ /* 0x000fe20000400000 */
[----:B------:R-:W-:Y:S01]  /*abe0*/  FFMA R58, R58, UR61, -R0 ;  /* 0x0000003d3a3a7c23 */ /* 0x000fe20008000800 */
[----:B----4-:R-:W-:-:S05]  /*abf0*/  FADD R42, R188, R42 ;  /* 0x0000002abc2a7221 */ /* 0x010fca0000000000 */
[----:B------:R-:W2:Y:S01]  /*ac00*/  MUFU.EX2 R46, R46 ;  /* 0x0000002e002e7308 */ /* 0x000ea20000000800 */
[----:B---3--:R3:W-:Y:S01]  /*ac10*/  STSM.16.M88 [R178+0xc000], R176 ;  /* 0x00c000b0b2007844 */ /* 0x0087e20000000000 */
[----:B------:R-:W-:Y:S01]  /*ac20*/  FMUL R47, R58, 1.4426950216293334961 ;  /* 0x3fb8aa3b3a2f7820 */ /* 0x000fe20000400000 */
[----:B------:R-:W-:Y:S01]  /*ac30*/  FFMA R59, R59, UR61, -R0 ;  /* 0x0000003d3b3b7c23 */ /* 0x000fe20008000800 */
[----:B------:R-:W-:Y:S01]  /*ac40*/  BAR.SYNC.DEFER_BLOCKING 0x0 ;  /* 0x0000000000007b1d */ /* 0x000fe20000010000 */
[----:B0-----:R-:W-:-:S05]  /*ac50*/  FADD R42, R33, R42 ;  /* 0x0000002a212a7221 */ /* 0x001fca0000000000 */
[----:B------:R-:W0:Y:S01]  /*ac60*/  MUFU.EX2 R189, R56 ;  /* 0x0000003800bd7308 */ /* 0x000e220000000800 */
[----:B------:R-:W-:Y:S01]  /*ac70*/  FMUL R48, R59, 1.4426950216293334961 ;  /* 0x3fb8aa3b3b307820 */ /* 0x000fe20000400000 */
[----:B------:R-:W-:Y:S01]  /*ac80*/  FFMA R60, R60, UR61, -R0 ;  /* 0x0000003d3c3c7c23 */ /* 0x000fe20008000800 */
[----:B-1----:R-:W-:-:S05]  /*ac90*/  FADD R42, R45, R42 ;  /* 0x0000002a2d2a7221 */ /* 0x002fca0000000000 */
[----:B------:R-:W1:Y:S01]  /*aca0*/  MUFU.EX2 R37, R37 ;  /* 0x0000002500257308 */ /* 0x000e620000000800 */
[----:B------:R-:W-:Y:S01]  /*acb0*/  FFMA R61, R61, UR61, -R0 ;  /* 0x0000003d3d3d7c23 */ /* 0x000fe20008000800 */
[----:B------:R-:W-:Y:S01]  /*acc0*/  FMUL R60, R60, 1.4426950216293334961 ;  /* 0x3fb8aa3b3c3c7820 */ /* 0x000fe20000400000 */
[----:B--2---:R-:W-:-:S05]  /*acd0*/  FADD R42, R46, R42 ;  /* 0x0000002a2e2a7221 */ /* 0x004fca0000000000 */
[----:B------:R-:W2:Y:S01]  /*ace0*/  MUFU.EX2 R47, R47 ;  /* 0x0000002f002f7308 */ /* 0x000ea20000000800 */
[----:B------:R-:W-:Y:S01]  /*acf0*/  FMUL R39, R61, 1.4426950216293334961 ;  /* 0x3fb8aa3b3d277820 */ /* 0x000fe20000400000 */
[----:B------:R-:W-:Y:S01]  /*ad00*/  FFMA R62, R62, UR61, -R0 ;  /* 0x0000003d3e3e7c23 */ /* 0x000fe20008000800 */
[----:B0-----:R-:W-:Y:S01]  /*ad10*/  FADD R42, R189, R42 ;  /* 0x0000002abd2a7221 */ /* 0x001fe20000000000 */
[--C-:B------:R-:W-:Y:S01]  /*ad20*/  FFMA R63, R63, UR61, -R0.reuse ;  /* 0x0000003d3f3f7c23 */ /* 0x100fe20008000800 */
[--C-:B------:R-:W-:Y:S01]  /*ad30*/  FFMA R191, R64, UR61, -R0.reuse ;  /* 0x0000003d40bf7c23 */ /* 0x100fe20008000800 */
[----:B------:R-:W-:Y:S02]  /*ad40*/  IMAD.U32 R174, R174, -0x80000000, RZ ;  /* 0x80000000aeae7824 */ /* 0x000fe400078e00ff */
[----:B------:R-:W-:Y:S01]  /*ad50*/  FFMA R65, R65, UR61, -R0 ;  /* 0x0000003d41417c23 */ /* 0x000fe20008000800 */
[----:B------:R-:W0:Y:S01]  /*ad60*/  MUFU.EX2 R48, R48 ;  /* 0x0000003000307308 */ /* 0x000e220000000800 */
[----:B------:R-:W-:Y:S01]  /*ad70*/  FMUL R49, R62, 1.4426950216293334961 ;  /* 0x3fb8aa3b3e317820 */ /* 0x000fe20000400000 */
[----:B-1----:R-:W-:Y:S01]  /*ad80*/  FADD R42, R37, R42 ;  /* 0x0000002a252a7221 */ /* 0x002fe20000000000 */
[----:B------:R3:W1:Y:S05]  /*ad90*/  LDSM.16.M88 R178, [R179+UR14+0xc000] ;  /* 0x00c0000eb3b2783b */ /* 0x00066a0008000000 */
[----:B------:R-:W4:Y:S01]  /*ada0*/  MUFU.EX2 R190, R60 ;  /* 0x0000003c00be7308 */ /* 0x000f220000000800 */
[----:B------:R-:W-:Y:S01]  /*adb0*/  FMUL R50, R63, 1.4426950216293334961 ;  /* 0x3fb8aa3b3f327820 */ /* 0x000fe20000400000 */
[----:B--2---:R-:W-:-:S06]  /*adc0*/  FADD R42, R47, R42 ;  /* 0x0000002a2f2a7221 */ /* 0x004fcc0000000000 */
[----:B------:R-:W2:Y:S01]  /*add0*/  MUFU.EX2 R39, R39 ;  /* 0x0000002700277308 */ /* 0x000ea20000000800 */
[----:B------:R-:W-:Y:S01]  /*ade0*/  FMUL R191, R191, 1.4426950216293334961 ;  /* 0x3fb8aa3bbfbf7820 */ /* 0x000fe20000400000 */
[----:B------:R-:W5:Y:S01]  /*adf0*/  SYNCS.PHASECHK.TRANS64.TRYWAIT P2, [UR17], R174 ;  /* 0x000000aeff0075a7 */ /* 0x000f620008041111 */
[----:B0-----:R-:W-:-:S05]  /*ae00*/  FADD R42, R48, R42 ;  /* 0x0000002a302a7221 */ /* 0x001fca0000000000 */
[----:B------:R-:W0:Y:S01]  /*ae10*/  MUFU.EX2 R49, R49 ;  /* 0x0000003100317308 */ /* 0x000e220000000800 */
[----:B------:R-:W-:Y:S01]  /*ae20*/  FMUL R44, R65, 1.4426950216293334961 ;  /* 0x3fb8aa3b412c7820 */ /* 0x000fe20000400000 */
[----:B------:R-:W-:Y:S01]  /*ae30*/  FFMA R52, R66, UR61, -R0 ;  /* 0x0000003d42347c23 */ /* 0x000fe20008000800 */
[----:B----4-:R-:W-:-:S05]  /*ae40*/  FADD R42, R190, R42 ;  /* 0x0000002abe2a7221 */ /* 0x010fca0000000000 */
[----:B------:R-:W4:Y:S01]  /*ae50*/  MUFU.EX2 R50, R50 ;  /* 0x0000003200327308 */ /* 0x000f220000000800 */
[----:B------:R-:W-:Y:S01]  /*ae60*/  FMUL R52, R52, 1.4426950216293334961 ;  /* 0x3fb8aa3b34347820 */ /* 0x000fe20000400000 */
[----:B------:R-:W-:Y:S01]  /*ae70*/  FFMA R67, R67, UR61, -R0 ;  /* 0x0000003d43437c23 */ /* 0x000fe20008000800 */
[----:B--2---:R-:W-:-:S05]  /*ae80*/  FADD R42, R39, R42 ;  /* 0x0000002a272a7221 */ /* 0x004fca0000000000 */
[----:B------:R-:W2:Y:S01]  /*ae90*/  MUFU.EX2 R191, R191 ;  /* 0x000000bf00bf7308 */ /* 0x000ea20000000800 */
[----:B------:R-:W-:Y:S01]  /*aea0*/  FMUL R51, R67, 1.4426950216293334961 ;  /* 0x3fb8aa3b43337820 */ /* 0x000fe20000400000 */
[----:B0-----:R-:W-:-:S06]  /*aeb0*/  FADD R42, R49, R42 ;  /* 0x0000002a312a7221 */ /* 0x001fcc0000000000 */
[----:B------:R-:W0:Y:S01]  /*aec0*/  MUFU.EX2 R44, R44 ;  /* 0x0000002c002c7308 */ /* 0x000e220000000800 */
[----:B----4-:R-:W-:-:S07]  /*aed0*/  FADD R42, R50, R42 ;  /* 0x0000002a322a7221 */ /* 0x010fce0000000000 */
[----:B------:R-:W4:Y:S01]  /*aee0*/  MUFU.EX2 R52, R52 ;  /* 0x0000003400347308 */ /* 0x000f220000000800 */
[----:B--2---:R-:W-:-:S07]  /*aef0*/  FADD R42, R191, R42 ;  /* 0x0000002abf2a7221 */ /* 0x004fce0000000000 */
[----:B------:R-:W2:Y:S01]  /*af00*/  MUFU.EX2 R51, R51 ;  /* 0x0000003300337308 */ /* 0x000ea20000000800 */
[----:B0-----:R-:W-:-:S04]  /*af10*/  FADD R42, R44, R42 ;  /* 0x0000002a2c2a7221 */ /* 0x001fc80000000000 */
[----:B----4-:R-:W-:-:S04]  /*af20*/  FADD R42, R52, R42 ;  /* 0x0000002a342a7221 */ /* 0x010fc80000000000 */
[----:B--2---:R-:W-:-:S05]  /*af30*/  FADD R177, R51, R42 ;  /* 0x0000002a33b17221 */ /* 0x004fca0000000000 */
[----:B------:R3:W0:Y:S01]  /*af40*/  SHFL.BFLY PT, R179, R177, 0x10, 0x1f ;  /* 0x0e001f00b1b37f89 */ /* 0x00062200000e0000 */
[----:B-1---5:R-:W-:Y:S05]  /*af50*/  @!P2 BRA `(.L_x_14) ;  /* 0x0000004c00a8a947 */ /* 0x022fea0003800000 */
.L_x_23:
[----:B------:R-:W-:Y:S02]  /*af60*/  USHF.R.S32.HI UR4, URZ, 0x1f, UR33 ;  /* 0x0000001fff047899 */ /* 0x000fe40008011421 */
[----:B------:R-:W-:-:S04]  /*af70*/  IADD3 R42, P2, PT, R214, UR33, RZ ;  /* 0x00000021d62a7c10 */ /* 0x000fc8000ff5e0ff */
[----:B------:R-:W-:-:S05]  /*af80*/  IADD3.X R43, PT, PT, R215, UR4, RZ, P2, !PT ;  /* 0x00000004d72b7c10 */ /* 0x000fca00097fe4ff */
[----:B------:R1:W2:Y:S02]  /*af90*/  LDG.E.U8 R53, desc[UR34][R42.64] ;  /* 0x000000222a357981 */ /* 0x0002a4000c1e1100 */
[----:B-1----:R-:W-:-:S04]  /*afa0*/  IADD3 R42, P2, PT, R206, UR33, RZ ;  /* 0x00000021ce2a7c10 */ /* 0x002fc8000ff5e0ff */
[----:B------:R-:W-:-:S05]  /*afb0*/  IADD3.X R43, PT, PT, R207, UR4, RZ, P2, !PT ;  /* 0x00000004cf2b7c10 */ /* 0x000fca00097fe4ff */
[----:B------:R1:W4:Y:S02]  /*afc0*/  LDG.E.U8 R54, desc[UR34][R42.64] ;  /* 0x000000222a367981 */ /* 0x000324000c1e1100 */
[----:B-1----:R-:W-:-:S04]  /*afd0*/  IADD3 R42, P2, PT, R198, UR33, RZ ;  /* 0x00000021c62a7c10 */ /* 0x002fc8000ff5e0ff */
[----:B------:R-:W-:-:S05]  /*afe0*/  IADD3.X R43, PT, PT, R199, UR4, RZ, P2, !PT ;  /* 0x00000004c72b7c10 */ /* 0x000fca00097fe4ff */
[----:B------:R1:W5:Y:S02]  /*aff0*/  LDG.E.U8 R55, desc[UR34][R42.64] ;  /* 0x000000222a377981 */ /* 0x000364000c1e1100 */
[----:B-1----:R-:W-:-:S04]  /*b000*/  IADD3 R42, P2, PT, R170, UR33, RZ ;  /* 0x00000021aa2a7c10 */ /* 0x002fc8000ff5e0ff */
[----:B------:R-:W-:-:S05]  /*b010*/  IADD3.X R43, PT, PT, R171, UR4, RZ, P2, !PT ;  /* 0x00000004ab2b7c10 */ /* 0x000fca00097fe4ff */
[----:B---3--:R1:W3:Y:S02]  /*b020*/  LDG.E.U8 R56, desc[UR34][R42.64] ;  /* 0x000000222a387981 */ /* 0x0082e4000c1e1100 */
[----:B-1----:R-:W-:-:S04]  /*b030*/  IADD3 R42, P2, PT, R162, UR33, RZ ;  /* 0x00000021a22a7c10 */ /* 0x002fc8000ff5e0ff */
[----:B------:R-:W-:-:S05]  /*b040*/  IADD3.X R43, PT, PT, R163, UR4, RZ, P2, !PT ;  /* 0x00000004a32b7c10 */ /* 0x000fca00097fe4ff */
[----:B------:R1:W2:Y:S02]  /*b050*/  LDG.E.U8 R57, desc[UR34][R42.64] ;  /* 0x000000222a397981 */ /* 0x0002a4000c1e1100 */
        /* <DEDUP_REMOVED lines=8> */
[----:B------:R1:W3:Y:S02]  /*b0e0*/  LDG.E.U8 R60, desc[UR34][R42.64] ;  /* 0x000000222a3c7981 */ /* 0x0002e4000c1e1100 */
[----:B-1----:R-:W-:-:S04]  /*b0f0*/  IADD3 R42, P2, PT, R130, UR33, RZ ;  /* 0x00000021822a7c10 */ /* 0x002fc8000ff5e0ff */
[----:B------:R-:W-:-:S05]  /*b100*/  IADD3.X R43, PT, PT, R131, UR4, RZ, P2, !PT ;  /* 0x00000004832b7c10 */ /* 0x000fca00097fe4ff */
[----:B------:R1:W3:Y:S01]  /*b110*/  LDG.E.U8 R61, desc[UR34][R42.64] ;  /* 0x000000222a3d7981 */ /* 0x0002e2000c1e1100 */
[----:B------:R-:W-:Y:S02]  /*b120*/  F2FP.SATFINITE.E4M3.F32.PACK_AB_MERGE_C R5, R6, R5, RZ ;  /* 0x000000050605723e */ /* 0x000fe400048070ff */
[----:B-1----:R-:W-:-:S04]  /*b130*/  IADD3 R42, P2, PT, R122, UR33, RZ ;  /* 0x000000217a2a7c10 */ /* 0x002fc8000ff5e0ff */
[----:B------:R-:W-:-:S05]  /*b140*/  IADD3.X R43, PT, PT, R123, UR4, RZ, P2, !PT ;  /* 0x000000047b2b7c10 */ /* 0x000fca00097fe4ff */
[----:B------:R1:W3:Y:S01]  /*b150*/  LDG.E.U8 R6, desc[UR34][R42.64] ;  /* 0x000000222a067981 */ /* 0x0002e2000c1e1100 */
[----:B------:R-:W-:Y:S02]  /*b160*/  F2FP.SATFINITE.E4M3.F32.PACK_AB_MERGE_C R175, R15, R14, RZ ;  /* 0x0000000e0faf723e */ /* 0x000fe400048070ff */
[----:B------:R-:W-:Y:S02]  /*b170*/  F2FP.SATFINITE.E4M3.F32.PACK_AB_MERGE_C R174, R12, R10, RZ ;  /* 0x0000000a0cae723e */ /* 0x000fe400048070ff */
[----:B-1----:R-:W-:-:S04]  /*b180*/  IADD3 R42, P2, PT, R114, UR33, RZ ;  /* 0x00000021722a7c10 */ /* 0x002fc8000ff5e0ff */
[----:B------:R-:W-:Y:S02]  /*b190*/  IADD3.X R43, PT, PT, R115, UR4, RZ, P2, !PT ;  /* 0x00000004732b7c10 */ /* 0x000fe400097fe4ff */
[----:B------:R-:W-:-:S03]  /*b1a0*/  IADD3 R14, P2, PT, R106, UR33, RZ ;  /* 0x000000216a0e7c10 */ /* 0x000fc6000ff5e0ff */
[----:B------:R-:W3:Y:S01]  /*b1b0*/  LDG.E.U8 R42, desc[UR34][R42.64] ;  /* 0x000000222a2a7981 */ /* 0x000ee2000c1e1100 */
[----:B------:R-:W-:-:S05]  /*b1c0*/  IADD3.X R15, PT, PT, R107, UR4, RZ, P2, !PT ;  /* 0x000000046b0f7c10 */ /* 0x000fca00097fe4ff */
[----:B------:R1:W3:Y:S01]  /*b1d0*/  LDG.E.U8 R10, desc[UR34][R14.64] ;  /* 0x000000220e0a7981 */ /* 0x0002e2000c1e1100 */
[----:B------:R-:W-:Y:S02]  /*b1e0*/  F2FP.SATFINITE.E4M3.F32.PACK_AB_MERGE_C R17, R18, R17, RZ ;  /* 0x000000111211723e */ /* 0x000fe400048070ff */
        /* <DEDUP_REMOVED lines=46> */
[----:B------:R1:W3:Y:S04]  /*b4d0*/  LDG.E.U8 R48, desc[UR34][R14.64] ;  /* 0x000000220e307981 */ /* 0x0002e8000c1e1100 */
[----:B--2---:R2:W-:Y:S01]  /*b4e0*/  STS.U8 [R2+UR14+0x10000], R53 ;  /* 0x0100003502007988 */ /* 0x0045e2000800000e */
[----:B-1----:R-:W-:-:S04]  /*b4f0*/  IADD3 R14, P2, PT, R128, UR33, RZ ;  /* 0x00000021800e7c10 */ /* 0x002fc8000ff5e0ff */
[----:B------:R-:W-:-:S05]  /*b500*/  IADD3.X R15, PT, PT, R129, UR4, RZ, P2, !PT ;  /* 0x00000004810f7c10 */ /* 0x000fca00097fe4ff */
[----:B------:R1:W3:Y:S04]  /*b510*/  LDG.E.U8 R50, desc[UR34][R14.64] ;  /* 0x000000220e327981 */ /* 0x0002e8000c1e1100 */
[----:B----4-:R4:W-:Y:S01]  /*b520*/  STS.U8 [R2+UR14+0x10400], R54 ;  /* 0x0104003602007988 */ /* 0x0109e2000800000e */
[----:B-1----:R-:W-:-:S04]  /*b530*/  IADD3 R14, P2, PT, R120, UR33, RZ ;  /* 0x00000021780e7c10 */ /* 0x002fc8000ff5e0ff */
[----:B------:R-:W-:-:S05]  /*b540*/  IADD3.X R15, PT, PT, R121, UR4, RZ, P2, !PT ;  /* 0x00000004790f7c10 */ /* 0x000fca00097fe4ff */
[----:B------:R1:W3:Y:S04]  /*b550*/  LDG.E.U8 R52, desc[UR34][R14.64] ;  /* 0x000000220e347981 */ /* 0x0002e8000c1e1100 */
[----:B-----5:R5:W-:Y:S01]  /*b560*/  STS.U8 [R2+UR14+0x10800], R55 ;  /* 0x0108003702007988 */ /* 0x020be2000800000e */
[----:B-1----:R-:W-:-:S04]  /*b570*/  IADD3 R14, P2, PT, R112, UR33, RZ ;  /* 0x00000021700e7c10 */ /* 0x002fc8000ff5e0ff */
[----:B------:R-:W-:-:S05]  /*b580*/  IADD3.X R15, PT, PT, R113, UR4, RZ, P2, !PT ;  /* 0x00000004710f7c10 */ /* 0x000fca00097fe4ff */
[----:B--2---:R1:W2:Y:S04]  /*b590*/  LDG.E.U8 R53, desc[UR34][R14.64] ;  /* 0x000000220e357981 */ /* 0x0042a8000c1e1100 */
[----:B---3--:R3:W-:Y:S01]  /*b5a0*/  STS.U8 [R2+UR14+0x10c00], R56 ;  /* 0x010c003802007988 */ /* 0x0087e2000800000e */
[----:B-1----:R-:W-:-:S04]  /*b5b0*/  IADD3 R14, P2, PT, R104, UR33, RZ ;  /* 0x00000021680e7c10 */ /* 0x002fc8000ff5e0ff */
[----:B------:R-:W-:-:S05]  /*b5c0*/  IADD3.X R15, PT, PT, R105, UR4, RZ, P2, !PT ;  /* 0x00000004690f7c10 */ /* 0x000fca00097fe4ff */
[----:B----4-:R1:W4:Y:S04]  /*b5d0*/  LDG.E.U8 R54, desc[UR34][R14.64] ;  /* 0x000000220e367981 */ /* 0x010328000c1e1100 */
[----:B------:R0:W-:Y:S01]  /*b5e0*/  STS.U8 [R2+UR14+0x11000], R57 ;  /* 0x0110003902007988 */ /* 0x0001e2000800000e */
[----:B-1----:R-:W-:-:S04]  /*b5f0*/  IADD3 R14, P2, PT, R96, UR33, RZ ;  /* 0x00000021600e7c10 */ /* 0x002fc8000ff5e0ff */
[----:B------:R-:W-:-:S05]  /*b600*/  IADD3.X R15, PT, PT, R97, UR4, RZ, P2, !PT ;  /* 0x00000004610f7c10 */ /* 0x000fca00097fe4ff */
[----:B-----5:R1:W5:Y:S04]  /*b610*/  LDG.E.U8 R55, desc[UR34][R14.64] ;  /* 0x000000220e377981 */ /* 0x020368000c1e1100 */
[----:B------:R0:W-:Y:S01]  /*b620*/  STS.U8 [R2+UR14+0x11400], R58 ;  /* 0x0114003a02007988 */ /* 0x0001e2000800000e */
[----:B-1----:R-:W-:-:S04]  /*b630*/  IADD3 R14, P2, PT, R88, UR33, RZ ;  /* 0x00000021580e7c10 */ /* 0x002fc8000ff5e0ff */
[----:B------:R-:W-:-:S05]  /*b640*/  IADD3.X R15, PT, PT, R89, UR4, RZ, P2, !PT ;  /* 0x00000004590f7c10 */ /* 0x000fca00097fe4ff */
[----:B---3--:R1:W3:Y:S04]  /*b650*/  LDG.E.U8 R56, desc[UR34][R14.64] ;  /* 0x000000220e387981 */ /* 0x0082e8000c1e1100 */
[----:B------:R0:W-:Y:S01]  /*b660*/  STS.U8 [R2+UR14+0x11800], R59 ;  /* 0x0118003b02007988 */ /* 0x0001e2000800000e */
[----:B-1----:R-:W-:-:S04]  /*b670*/  IADD3 R14, P2, PT, R80, UR33, RZ ;  /* 0x00000021500e7c10 */ /* 0x002fc8000ff5e0ff */
[----:B------:R-:W-:-:S05]  /*b680*/  IADD3.X R15, PT, PT, R81, UR4, RZ, P2, !PT ;  /* 0x00000004510f7c10 */ /* 0x000fca00097fe4ff */
[----:B0-----:R0:W2:Y:S01]  /*b690*/  LDG.E.U8 R57, desc[UR34][R14.64] ;  /* 0x000000220e397981 */ /* 0x0010a2000c1e1100 */
[----:B------:R-:W-:-:S03]  /*b6a0*/  LOP3.LUT R62, R2, 0x20, RZ, 0x3c, !PT ;  /* 0x00000020023e7812 */ /* 0x000fc600078e3cff */
[----:B------:R-:W-:Y:S01]  /*b6b0*/  STS.U8 [R2+UR14+0x11c00], R60 ;  /* 0x011c003c02007988 */ /* 0x000fe2000800000e */
[----:B0-----:R-:W-:-:S04]  /*b6c0*/  IADD3 R14, P2, PT, R72, UR33, RZ ;  /* 0x00000021480e7c10 */ /* 0x001fc8000ff5e0ff */
[----:B------:R-:W-:-:S05]  /*b6d0*/  IADD3.X R15, PT, PT, R73, UR4, RZ, P2, !PT ;  /* 0x00000004490f7c10 */ /* 0x000fca00097fe4ff */
[----:B------:R0:W2:Y:S04]  /*b6e0*/  LDG.E.U8 R58, desc[UR34][R14.64] ;  /* 0x000000220e3a7981 */ /* 0x0000a8000c1e1100 */
[----:B------:R-:W-:Y:S01]  /*b6f0*/  STS.U8 [R2+UR14+0x12000], R61 ;  /* 0x0120003d02007988 */ /* 0x000fe2000800000e */
[----:B0-----:R-:W-:-:S04]  /*b700*/  IADD3 R14, P2, PT, R210, UR33, RZ ;  /* 0x00000021d20e7c10 */ /* 0x001fc8000ff5e0ff */
[----:B------:R-:W-:-:S05]  /*b710*/  IADD3.X R15, PT, PT, R211, UR4, RZ, P2, !PT ;  /* 0x00000004d30f7c10 */ /* 0x000fca00097fe4ff */
[----:B------:R0:W2:Y:S04]  /*b720*/  LDG.E.U8 R59, desc[UR34][R14.64] ;  /* 0x000000220e3b7981 */ /* 0x0000a8000c1e1100 */
[----:B------:R1:W-:Y:S01]  /*b730*/  STS.U8 [R2+UR14+0x12400], R6 ;  /* 0x0124000602007988 */ /* 0x0003e2000800000e */
[----:B0-----:R-:W-:-:S04]  /*b740*/  IADD3 R14, P2, PT, R202, UR33, RZ ;  /* 0x00000021ca0e7c10 */ /* 0x001fc8000ff5e0ff */
[----:B------:R-:W-:-:S05]  /*b750*/  IADD3.X R15, PT, PT, R203, UR4, RZ, P2, !PT ;  /* 0x00000004cb0f7c10 */ /* 0x000fca00097fe4ff */
[----:B-1----:R0:W2:Y:S04]  /*b760*/  LDG.E.U8 R6, desc[UR34][R14.64] ;  /* 0x000000220e067981 */ /* 0x0020a8000c1e1100 */
[----:B------:R1:W-:Y:S01]  /*b770*/  STS.U8 [R2+UR14+0x12800], R42 ;  /* 0x0128002a02007988 */ /* 0x0003e2000800000e */
[----:B0-----:R-:W-:-:S04]  /*b780*/  IADD3 R14, P2, PT, R194, UR33, RZ ;  /* 0x00000021c20e7c10 */ /* 0x001fc8000ff5e0ff */
[----:B------:R-:W-:-:S05]  /*b790*/  IADD3.X R15, PT, PT, R195, UR4, RZ, P2, !PT ;  /* 0x00000004c30f7c10 */ /* 0x000fca00097fe4ff */
[----:B-1----:R0:W3:Y:S04]  /*b7a0*/  LDG.E.U8 R42, desc[UR34][R14.64] ;  /* 0x000000220e2a7981 */ /* 0x0020e8000c1e1100 */
        /* <DEDUP_REMOVED lines=60> */
[----:B--2---:R1:W-:Y:S01]  /*bb70*/  STS.U8 [R62+UR14+0x12900], R53 ;  /* 0x012900353e007988 */ /* 0x0043e2000800000e */
[----:B0-----:R-:W-:-:S04]  /*bb80*/  IADD3 R14, P2, PT, R192, UR33, RZ ;  /* 0x00000021c00e7c10 */ /* 0x001fc8000ff5e0ff */
[----:B------:R-:W-:-:S05]  /*bb90*/  IADD3.X R15, PT, PT, R193, UR4, RZ, P2, !PT ;  /* 0x00000004c10f7c10 */ /* 0x000fca00097fe4ff */
[----:B-1----:R0:W2:Y:S04]  /*bba0*/  LDG.E.U8 R53, desc[UR34][R14.64] ;  /* 0x000000220e357981 */ /* 0x0020a8000c1e1100 */
[----:B----4-:R1:W-:Y:S01]  /*bbb0*/  STS.U8 [R62+UR14+0x12d00], R54 ;  /* 0x012d00363e007988 */ /* 0x0103e2000800000e */
[----:B0-----:R-:W-:-:S04]  /*bbc0*/  IADD3 R14, P2, PT, R164, UR33, RZ ;  /* 0x00000021a40e7c10 */ /* 0x001fc8000ff5e0ff */
[----:B------:R-:W-:-:S05]  /*bbd0*/  IADD3.X R15, PT, PT, R165, UR4, RZ, P2, !PT ;  /* 0x00000004a50f7c10 */ /* 0x000fca00097fe4ff */
[----:B-1----:R0:W4:Y:S04]  /*bbe0*/  LDG.E.U8 R54, desc[UR34][R14.64] ;  /* 0x000000220e367981 */ /* 0x002128000c1e1100 */
[----:B-----5:R1:W-:Y:S01]  /*bbf0*/  STS.U8 [R62+UR14+0x13100], R55 ;  /* 0x013100373e007988 */ /* 0x0203e2000800000e */
[----:B0-----:R-:W-:-:S04]  /*bc00*/  IADD3 R14, P2, PT, R156, UR33, RZ ;  /* 0x000000219c0e7c10 */ /* 0x001fc8000ff5e0ff */
[----:B------:R-:W-:-:S05]  /*bc10*/  IADD3.X R15, PT, PT, R157, UR4, RZ, P2, !PT ;  /* 0x000000049d0f7c10 */ /* 0x000fca00097fe4ff */
[----:B-1----:R0:W5:Y:S04]  /*bc20*/  LDG.E.U8 R55, desc[UR34][R14.64] ;  /* 0x000000220e377981 */ /* 0x002168000c1e1100 */
[----:B---3--:R1:W-:Y:S01]  /*bc30*/  STS.U8 [R62+UR14+0x13500], R56 ;  /* 0x013500383e007988 */ /* 0x0083e2000800000e */
        /* <DEDUP_REMOVED lines=9> */
[----:B------:R-:W-:Y:S02]  /*bcd0*/  IADD3.X R15, PT, PT, R133, UR4, RZ, P2, !PT ;  /* 0x00000004850f7c10 */ /* 0x000fe400097fe4ff */
[----:B-1----:R-:W-:-:S03]  /*bce0*/  LOP3.LUT R62, R2, 0x40, RZ, 0x3c, !PT ;  /* 0x00000040023e7812 */ /* 0x002fc600078e3cff */
[----:B------:R0:W3:Y:S04]  /*bcf0*/  LDG.E.U8 R58, desc[UR34][R14.64] ;  /* 0x000000220e3a7981 */ /* 0x0000e8000c1e1100 */
        /* <DEDUP_REMOVED lines=27> */
[----:B-1----:R0:W3:Y:S01]  /*beb0*/  LDG.E.U8 R21, desc[UR34][R14.64] ;  /* 0x000000220e157981 */ /* 0x0020e2000c1e1100 */
[----:B------:R-:W1:Y:S03]  /*bec0*/  S2R R61, SR_TID.X ;  /* 0x00000000003d7919 */ /* 0x000e660000002100 */
[----:B------:R-:W-:Y:S01]  /*bed0*/  STS.U8 [R62+UR14+0x11e00], R25 ;  /* 0x011e00193e007988 */ /* 0x000fe2000800000e */
[----:B0-----:R-:W-:-:S04]  /*bee0*/  IADD3 R14, P2, PT, R68, UR33, RZ ;  /* 0x00000021440e7c10 */ /* 0x001fc8000ff5e0ff */
[----:B------:R-:W-:-:S05]  /*bef0*/  IADD3.X R15, PT, PT, R69, UR4, RZ, P2, !PT ;  /* 0x00000004450f7c10 */ /* 0x000fca00097fe4ff */
[----:B------:R-:W3:Y:S01]  /*bf00*/  LDG.E.U8 R14, desc[UR34][R14.64] ;  /* 0x000000220e0e7981 */ /* 0x000ee2000c1e1100 */
[----:B------:R-:W-:Y:S01]  /*bf10*/  LOP3.LUT R60, R2, 0x60, RZ, 0x3c, !PT ;  /* 0x00000060023c7812 */ /* 0x000fe200078e3cff */
[----:B------:R-:W-:Y:S01]  /*bf20*/  ULEA UR17, UR32, UR14, 0x3 ;  /* 0x0000000e20117291 */ /* 0x000fe2000f8e18ff */
[----:B------:R-:W-:Y:S01]  /*bf30*/  F2FP.SATFINITE.E4M3.F32.PACK_AB_MERGE_C R172, R4, R172, R5 ;  /* 0x000000ac04ac723e */ /* 0x000fe20004807005 */
[----:B------:R-:W-:Y:S01]  /*bf40*/  STS.U8 [R62+UR14+0x12200], R28 ;  /* 0x0122001c3e007988 */ /* 0x000fe2000800000e */
[----:B------:R-:W-:Y:S01]  /*bf50*/  F2FP.SATFINITE.E4M3.F32.PACK_AB_MERGE_C R174, R8, R7, R174 ;  /* 0x0000000708ae723e */ /* 0x000fe200048070ae */
[----:B------:R-:W-:Y:S01]  /*bf60*/  FADD R179, R177, R179 ;  /* 0x000000b3b1b37221 */ /* 0x000fe20000000000 */
[----:B------:R-:W-:Y:S01]  /*bf70*/  F2FP.SATFINITE.E4M3.F32.PACK_AB_MERGE_C R175, R11, R9, R175 ;  /* 0x000000090baf723e */ /* 0x000fe200048070af */
[----:B------:R-:W-:Y:S01]  /*bf80*/  STS.U8 [R62+UR14+0x12600], R31 ;  /* 0x0126001f3e007988 */ /* 0x000fe2000800000e */
[----:B------:R-:W-:Y:S01]  /*bf90*/  F2FP.SATFINITE.E4M3.F32.PACK_AB_MERGE_C R181, R16, R181, R20 ;  /* 0x000000b510b5723e */ /* 0x000fe20004807014 */
[----:B------:R-:W-:Y:S01]  /*bfa0*/  UIADD3 UR17, UPT, UPT, UR17, 0x14000, URZ ;  /* 0x0001400011117890 */ /* 0x000fe2000fffe0ff */
[----:B------:R-:W-:Y:S01]  /*bfb0*/  F2FP.SATFINITE.E4M3.F32.PACK_AB_MERGE_C R180, R13, R180, R17 ;  /* 0x000000b40db4723e */ /* 0x000fe20004807011 */
[----:B------:R-:W-:Y:S01]  /*bfc0*/  STS.U8 [R62+UR14+0x12a00], R35 ;  /* 0x012a00233e007988 */ /* 0x000fe2000800000e */
[----:B------:R-:W-:Y:S01]  /*bfd0*/  F2FP.SATFINITE.E4M3.F32.PACK_AB_MERGE_C R182, R19, R182, R24 ;  /* 0x000000b613b6723e */ /* 0x000fe20004807018 */
[----:B------:R-:W-:Y:S01]  /*bfe0*/  UMOV UR7, UR8 ;  /* 0x0000000800077c82 */ /* 0x000fe20008000000 */
[----:B------:R-:W-:Y:S01]  /*bff0*/  F2FP.SATFINITE.E4M3.F32.PACK_AB_MERGE_C R183, R22, R183, R27 ;  /* 0x000000b716b7723e */ /* 0x000fe2000480701b */
[----:B------:R-:W-:Y:S01]  /*c000*/  STS.U8 [R62+UR14+0x12e00], R38 ;  /* 0x012e00263e007988 */ /* 0x000fe2000800000e */
[----:B------:R-:W-:-:S02]  /*c010*/  F2FP.SATFINITE.E4M3.F32.PACK_AB_MERGE_C R185, R26, R185, R34 ;  /* 0x000000b91ab9723e */ /* 0x000fc40004807022 */
[----:B------:R-:W-:Y:S01]  /*c020*/  F2FP.SATFINITE.E4M3.F32.PACK_AB_MERGE_C R184, R23, R184, R30 ;  /* 0x000000b817b8723e */ /* 0x000fe2000480701e */
[----:B------:R-:W-:Y:S01]  /*c030*/  STS.U8 [R62+UR14+0x13200], R41 ;  /* 0x013200293e007988 */ /* 0x000fe2000800000e */
[----:B------:R-:W-:Y:S02]  /*c040*/  F2FP.SATFINITE.E4M3.F32.PACK_AB_MERGE_C R186, R29, R186, R36 ;  /* 0x000000ba1dba723e */ /* 0x000fe40004807024 */
[----:B------:R-:W-:Y:S01]  /*c050*/  F2FP.SATFINITE.E4M3.F32.PACK_AB_MERGE_C R187, R32, R187, R40 ;  /* 0x000000bb20bb723e */ /* 0x000fe20004807028 */
[----:B------:R-:W-:Y:S01]  /*c060*/  STS.U8 [R62+UR14+0x13600], R43 ;  /* 0x0136002b3e007988 */ /* 0x000fe2000800000e */
[----:B------:R-:W-:Y:S02]  /*c070*/  F2FP.SATFINITE.E4M3.F32.PACK_AB_MERGE_C R189, R37, R189, R47 ;  /* 0x000000bd25bd723e */ /* 0x000fe4000480702f */
[----:B------:R-:W-:Y:S01]  /*c080*/  F2FP.SATFINITE.E4M3.F32.PACK_AB_MERGE_C R188, R33, R188, R45 ;  /* 0x000000bc21bc723e */ /* 0x000fe2000480702d */
[----:B------:R-:W-:Y:S01]  /*c090*/  STS.U8 [R62+UR14+0x13a00], R46 ;  /* 0x013a002e3e007988 */ /* 0x000fe2000800000e */
[----:B------:R-:W-:-:S02]  /*c0a0*/  F2FP.SATFINITE.E4M3.F32.PACK_AB_MERGE_C R190, R39, R190, R49 ;  /* 0x000000be27be723e */ /* 0x000fc40004807031 */
[----:B------:R-:W-:Y:S01]  /*c0b0*/  F2FP.SATFINITE.E4M3.F32.PACK_AB_MERGE_C R191, R44, R191, R51 ;  /* 0x000000bf2cbf723e */ /* 0x000fe20004807033 */
[----:B------:R-:W-:Y:S04]  /*c0c0*/  STS.U8 [R62+UR14+0x13e00], R48 ;  /* 0x013e00303e007988 */ /* 0x000fe8000800000e */
[----:B------:R-:W-:Y:S04]  /*c0d0*/  STS.U8 [R60+UR14+0x10300], R50 ;  /* 0x010300323c007988 */ /* 0x000fe8000800000e */
[----:B------:R-:W-:Y:S04]  /*c0e0*/  STS.U8 [R60+UR14+0x10700], R52 ;  /* 0x010700343c007988 */ /* 0x000fe8000800000e */
[----:B--2---:R-:W-:Y:S04]  /*c0f0*/  STS.U8 [R60+UR14+0x10b00], R53 ;  /* 0x010b00353c007988 */ /* 0x004fe8000800000e */
[----:B----4-:R-:W-:Y:S04]  /*c100*/  STS.U8 [R60+UR14+0x10f00], R54 ;  /* 0x010f00363c007988 */ /* 0x010fe8000800000e */
[----:B-----5:R-:W-:Y:S04]  /*c110*/  STS.U8 [R60+UR14+0x11300], R55 ;  /* 0x011300373c007988 */ /* 0x020fe8000800000e */
[----:B---3--:R-:W-:Y:S04]  /*c120*/  STS.U8 [R60+UR14+0x11700], R56 ;  /* 0x011700383c007988 */ /* 0x008fe8000800000e */
[----:B------:R-:W-:Y:S04]  /*c130*/  STS.U8 [R60+UR14+0x11b00], R57 ;  /* 0x011b00393c007988 */ /* 0x000fe8000800000e */
[----:B------:R-:W-:Y:S04]  /*c140*/  STS.U8 [R60+UR14+0x11f00], R58 ;  /* 0x011f003a3c007988 */ /* 0x000fe8000800000e */
[----:B------:R-:W-:Y:S04]  /*c150*/  STS.U8 [R60+UR14+0x12300], R59 ;  /* 0x0123003b3c007988 */ /* 0x000fe8000800000e */
[----:B------:R1:W-:Y:S02]  /*c160*/  STS.U8 [R60+UR14+0x12700], R6 ;  /* 0x012700063c007988 */ /* 0x0003e4000800000e */
[----:B-1----:R-:W-:-:S05]  /*c170*/  IMAD.SHL.U32 R6, R61, 0x10, RZ ;  /* 0x000000103d067824 */ /* 0x002fca00078e00ff */
[----:B------:R-:W-:Y:S01]  /*c180*/  LOP3.LUT R6, R6, 0x870, RZ, 0xc0, !PT ;  /* 0x0000087006067812 */ /* 0x000fe200078ec0ff */
[----:B------:R-:W-:Y:S04]  /*c190*/  STS.U8 [R60+UR14+0x12b00], R42 ;  /* 0x012b002a3c007988 */ /* 0x000fe8000800000e */
[----:B------:R0:W-:Y:S02]  /*c1a0*/  STS.U8 [R60+UR14+0x12f00], R10 ;  /* 0x012f000a3c007988 */ /* 0x0001e4000800000e */
[----:B0-----:R-:W-:-:S05]  /*c1b0*/  IMAD.SHL.U32 R10, R61, 0x4, RZ ;  /* 0x000000043d0a7824 */ /* 0x001fca00078e00ff */
[----:B------:R-:W-:Y:S01]  /*c1c0*/  LOP3.LUT R6, R6, 0x40, R10, 0x78, !PT ;  /* 0x0000004006067812 */ /* 0x000fe200078e780a */
[----:B------:R-:W-:Y:S01]  /*c1d0*/  IMAD.SHL.U32 R10, R61, 0x80, RZ ;  /* 0x000000803d0a7824 */ /* 0x000fe200078e00ff */
[----:B------:R-:W-:Y:S04]  /*c1e0*/  STS.U8 [R60+UR14+0x13300], R12 ;  /* 0x0133000c3c007988 */ /* 0x000fe8000800000e */
[----:B------:R-:W-:-:S04]  /*c1f0*/  LOP3.LUT R6, R6, 0x3780, R10, 0xf8, !PT ;  /* 0x0000378006067812 */ /* 0x000fc800078ef80a */
[C---:B------:R-:W-:Y:S02]  /*c200*/  LOP3.LUT R4, R6.reuse, 0x10, RZ, 0x3c, !PT ;  /* 0x0000001006047812 */ /* 0x040fe400078e3cff */
[C---:B------:R-:W-:Y:S02]  /*c210*/  LOP3.LUT R5, R6.reuse, 0x20, RZ, 0x3c, !PT ;  /* 0x0000002006057812 */ /* 0x040fe400078e3cff */
[----:B------:R-:W-:Y:S01]  /*c220*/  LOP3.LUT R7, R6, 0x30, RZ, 0x3c, !PT ;  /* 0x0000003006077812 */ /* 0x000fe200078e3cff */
[----:B------:R-:W-:Y:S04]  /*c230*/  STS.U8 [R60+UR14+0x13700], R18 ;  /* 0x013700123c007988 */ /* 0x000fe8000800000e */
[----:B------:R-:W-:Y:S04]  /*c240*/  STS.U8 [R60+UR14+0x13b00], R21 ;  /* 0x013b00153c007988 */ /* 0x000fe8000800000e */
[----:B------:R-:W-:Y:S04]  /*c250*/  STS.U8 [R60+UR14+0x13f00], R14 ;  /* 0x013f000e3c007988 */ /* 0x000fe8000800000e */
[----:B------:R-:W-:Y:S04]  /*c260*/  STS.128 [R6+UR14+0x4000], R172 ;  /* 0x004000ac06007988 */ /* 0x000fe80008000c0e */
[----:B------:R-:W-:Y:S04]  /*c270*/  STS.128 [R4+UR14+0x4000], R180 ;  /* 0x004000b404007988 */ /* 0x000fe80008000c0e */
[----:B------:R-:W-:Y:S04]  /*c280*/  STS.128 [R5+UR14+0x4000], R184 ;  /* 0x004000b805007988 */ /* 0x000fe80008000c0e */
[----:B------:R0:W-:Y:S02]  /*c290*/  STS.128 [R7+UR14+0x4000], R188 ;  /* 0x004000bc07007988 */ /* 0x0001e40008000c0e */
[----:B0-----:R-:W0:Y:S01]  /*c2a0*/  LDTM.x64 R4, tmem[UR16] ;  /* 0x00000010000479ee */ /* 0x001e220008340000 */
[----:B------:R-:W-:Y:S01]  /*c2b0*/  NOP ;  /* 0x0000000000007918 */ /* 0x000fe20000000000 */
        /* <DEDUP_REMOVED lines=64> */
[----:B------:R0:W-:Y:S01]  /*c6c0*/  STTM.x64 tmem[UR16], R4 ;  /* 0x00000004000079ed */ /* 0x0001e20008340010 */
[----:B------:R-:W1:Y:S02]  /*c6d0*/  FENCE.VIEW.ASYNC.T ;  /* 0x00000000000073c6 */ /* 0x000e640000000200 */
[----:B-1----:R-:W-:Y:S06]  /*c6e0*/  BAR.SYNC.DEFER_BLOCKING 0x0 ;  /* 0x0000000000007b1d */ /* 0x002fec0000010000 */
[----:B------:R1:W-:Y:S06]  /*c6f0*/  MEMBAR.ALL.CTA ;  /* 0x0000000000007992 */ /* 0x0003ec0000008000 */
[----:B-1----:R-:W1:Y:S02]  /*c700*/  FENCE.VIEW.ASYNC.S ;  /* 0x00000000000073c6 */ /* 0x002e640000000000 */
[----:B-1----:R-:W-:Y:S06]  /*c710*/  BAR.SYNC.DEFER_BLOCKING 0x0 ;  /* 0x0000000000007b1d */ /* 0x002fec0000010000 */
[----:B------:R-:W-:Y:S05]  /*c720*/  BRA.U UP2, `(.L_x_15) ;  /* 0x0000000102547547 */ /* 0x000fea000b800000 */
        /* <DEDUP_REMOVED lines=12> */
[----:B------:R1:W-:Y:S01]  /*c7f0*/  UTCQMMA gdesc[UR20], gdesc[UR22], tmem[UR15], tmem[UR24], idesc[UR25], UPT ;  /* 0x00ff1816140075ea */ /* 0x0003e2000b80030f */
        /* <DEDUP_REMOVED lines=8> */
.L_x_15:
[----:B0-----:R-:W0:Y:S01]  /*c880*/  LDC R4, c[0x0][0x3c4] ;  /* 0x0000f100ff047b82 */ /* 0x001e220000000800 */
[----:B------:R-:W-:Y:S01]  /*c890*/  UIADD3 UR32, UPT, UPT, UR32, 0x1, URZ ;  /* 0x0000000120207890 */ /* 0x000fe2000fffe0ff */
[----:B------:R-:W-:Y:S01]  /*c8a0*/  FFMA R252, R176, R252, R179 ;  /* 0x000000fcb0fc7223 */ /* 0x000fe200000000b3 */
[----:B------:R-:W-:Y:S01]  /*c8b0*/  UIADD3 UR5, UPT, UPT, UR62, -0x80, URZ ;  /* 0xffffff803e057890 */ /* 0x000fe2000fffe0ff */
[----:B------:R-:W-:Y:S01]  /*c8c0*/  IMAD.U32 R174, RZ, RZ, UR7 ;  /* 0x00000007ffae7e24 */ /* 0x000fe2000f8e00ff */
[----:B------:R-:W-:Y:S01]  /*c8d0*/  UISETP.GT.AND UP1, UPT, UR32, 0x1, UPT ;  /* 0x000000012000788c */ /* 0x000fe2000bf24270 */
[----:B------:R-:W-:Y:S01]  /*c8e0*/  IMAD.MOV.U32 R175, RZ, RZ, R0 ;  /* 0x000000ffffaf7224 */ /* 0x000fe200078e0000 */
[----:B------:R-:W-:Y:S02]  /*c8f0*/  UIADD3 UR6, UPT, UPT, UR6, 0x80, URZ ;  /* 0x0000008006067890 */ /* 0x000fe4000fffe0ff */
[----:B------:R-:W-:Y:S02]  /*c900*/  USEL UR8, URZ, 0x1, !UP1 ;  /* 0x00000001ff087887 */ /* 0x000fe4000c800000 */
[----:B------:R-:W-:-:S02]  /*c910*/  USEL UR32, UR32, URZ, !UP1 ;  /* 0x000000ff20207287 */ /* 0x000fc4000c800000 */
[----:B------:R-:W-:Y:S02]  /*c920*/  UISETP.GE.AND UP1, UPT, UR6, UR5, UPT ;  /* 0x000000050600728c */ /* 0x000fe4000bf26270 */
[----:B-1----:R-:W-:Y:S02]  /*c930*/  USHF.L.U32 UR4, UR60, 0x7, URZ ;  /* 0x000000073c047899 */ /* 0x002fe400080006ff */
[----:B------:R-:W-:Y:S02]  /*c940*/  ULOP3.LUT UR8, UR7, UR8, URZ, 0x3c, !UPT ;  /* 0x0000000807087292 */ /* 0x000fe4000f8e3cff */
[----:B------:R-:W-:Y:S01]  /*c950*/  UIADD3 UR33, UPT, UPT, UR4, UR33, URZ ;  /* 0x0000002104217290 */ /* 0x000fe2000fffe0ff */
[----:B0-----:R-:W-:-:S04]  /*c960*/  IMAD.SHL.U32 R4, R4, 0x80, RZ ;  /* 0x0000008004047824 */ /* 0x001fc800078e00ff */
[----:B------:R-:W-:Y:S01]  /*c970*/  IMAD.IADD R3, R4, 0x1, R3 ;  /* 0x0000000104037824 */ /* 0x000fe200078e0203 */
[----:B------:R-:W-:Y:S06]  /*c980*/  BRA.U !UP1, `(.L_x_16) ;  /* 0xffffffb909547547 */ /* 0x000fec000b83ffff */
.L_x_11:
[----:B------:R-:W0:Y:S02]  /*c990*/  LDCU UR4, c[0x0][0x3f0] ;  /* 0x00007e00ff0477ac */ /* 0x000e240008000800 */
[----:B0-----:R-:W-:-:S09]  /*c9a0*/  UISETP.GE.AND UP0, UPT, UR4, 0x1, UPT ;  /* 0x000000010400788c */ /* 0x001fd2000bf06270 */
[----:B------:R-:W-:Y:S05]  /*c9b0*/  BRA.U !UP0, `(.L_x_17) ;  /* 0x0000000108107547 */ /* 0x000fea000b800000 */
[----:B------:R-:W-:-:S06]  /*c9c0*/  USHF.L.U32 UR7, UR7, 0x1f, URZ ;  /* 0x0000001f07077899 */ /* 0x000fcc00080006ff */
[----:B------:R-:W-:-:S04]  /*c9d0*/  IMAD.U32 R2, RZ, RZ, UR7 ;  /* 0x00000007ff027e24 */ /* 0x000fc8000f8e00ff */
[----:B------:R-:W0:Y:S02]  /*c9e0*/  SYNCS.PHASECHK.TRANS64.TRYWAIT P2, [UR17], R2 ;  /* 0x00000002ff0075a7 */ /* 0x000e240008041111 */
[----:B0-----:R-:W-:Y:S05]  /*c9f0*/  @!P2 BRA `(.L_x_18) ;  /* 0x00000034000ca947 */ /* 0x001fea0003800000 */
.L_x_17:
[----:B------:R-:W2:Y:S01]  /*ca00*/  LDL.LU R130, [R1+0x174] ;  /* 0x0001740001827983 */ /* 0x000ea20000300800 */
[----:B------:R-:W-:Y:S01]  /*ca10*/  BAR.SYNC.DEFER_BLOCKING 0x0 ;  /* 0x0000000000007b1d */ /* 0x000fe20000010000 */
[----:B------:R-:W-:-:S05]  /*ca20*/  FSETP.GEU.AND P2, PT, R252, 1.175494350822287508e-38, PT ;  /* 0x00800000fc00780b */ /* 0x000fca0003f4e000 */
[----:B------:R-:W0:Y:S01]  /*ca30*/  LDCU.64 UR4, c[0x0][0x3e0] ;  /* 0x00007c00ff0477ac */ /* 0x000e220008000a00 */
[----:B------:R-:W3:Y:S01]  /*ca40*/  LDL.LU R128, [R1+0x170] ;  /* 0x0001700001807983 */ /* 0x000ee20000300800 */
[----:B------:R-:W-:Y:S01]  /*ca50*/  FSEL R68, RZ, -23, P2 ;  /* 0xc1b80000ff447808 */ /* 0x000fe20001000000 */
[----:B------:R-:W1:Y:S01]  /*ca60*/  S2R R126, SR_TID.X ;  /* 0x00000000007e7919 */ /* 0x000e620000002100 */
[----:B------:R-:W4:Y:S01]  /*ca70*/  S2R R122, SR_CTAID.X ;  /* 0x00000000007a7919 */ /* 0x000f220000002500 */
[----:B------:R-:W0:Y:S02]  /*ca80*/  @!P1 SYNCS.CCTL.IV [UR14+0x14000] ;  /* 0x01400000ff0099b1 */ /* 0x000e24000800000e */
[----:B0-----:R-:W-:Y:S01]  /*ca90*/  BAR.SYNC.DEFER_BLOCKING 0x0 ;  /* 0x0000000000007b1d */ /* 0x001fe20000010000 */
[----:B------:R-:W-:Y:S01]  /*caa0*/  UIMAD UR4, UR9, UR4, URZ ;  /* 0x00000004090472a4 */ /* 0x000fe2000f8e02ff */
[C---:B-1----:R-:W-:Y:S02]  /*cab0*/  LOP3.LUT R2, R126.reuse, 0x80, RZ, 0xc0, !PT ;  /* 0x000000807e027812 */ /* 0x042fe400078ec0ff */
[----:B------:R-:W-:-:S02]  /*cac0*/  LOP3.LUT R73, R126, 0x7f, RZ, 0xc0, !PT ;  /* 0x0000007f7e497812 */ /* 0x000fc400078ec0ff */
[----:B------:R-:W-:Y:S01]  /*cad0*/  LEA R2, R2, UR14, 0x5 ;  /* 0x0000000e02027c11 */ /* 0x000fe2000f8e28ff */
[----:B------:R-:W2:Y:S01]  /*cae0*/  @!P1 SYNCS.CCTL.IV [UR14+0x14008] ;  /* 0x01400800ff0099b1 */ /* 0x000ea2000800000e */
[----:B------:R-:W-:-:S03]  /*caf0*/  LOP3.LUT R124, R126, 0x7f, RZ, 0xc0, !PT ;  /* 0x0000007f7e7c7812 */ /* 0x000fc600078ec0ff */
[----:B------:R-:W-:Y:S02]  /*cb00*/  IMAD R2, R73, 0x10, R2 ;  /* 0x0000001049027824 */ /* 0x000fe400078e0202 */
[----:B----4-:R-:W-:Y:S01]  /*cb10*/  IMAD R122, R122, 0x80, R124 ;  /* 0x000000807a7a7824 */ /* 0x010fe200078e027c */
[----:B--2---:R0:W-:Y:S01]  /*cb20*/  STSM.16.M88 [R130], R252 ;  /* 0x000000fc82007844 */ /* 0x0041e20000000000 */
[----:B------:R-:W-:Y:S01]  /*cb30*/  BAR.SYNC.DEFER_BLOCKING 0x0 ;  /* 0x0000000000007b1d */ /* 0x000fe20000010000 */
[----:B0-----:R-:W-:-:S05]  /*cb40*/  @!P2 FMUL R252, R252, 8388608 ;  /* 0x4b000000fcfca820 */ /* 0x001fca0000400000 */
[----:B------:R-:W0:Y:S01]  /*cb50*/  LDTM.x64 R4, tmem[UR16] ;  /* 0x00000010000479ee */ /* 0x000e220008340000 */
[----:B-----5:R-:W-:-:S05]  /*cb60*/  VIADD R3, R252, 0xc0cafb0d ;  /* 0xc0cafb0dfc037836 */ /* 0x020fca0000000000 */
[----:B------:R-:W-:-:S04]  /*cb70*/  LOP3.LUT R3, R3, 0xff800000, RZ, 0xc0, !PT ;  /* 0xff80000003037812 */ /* 0x000fc800078ec0ff */
[----:B------:R-:W-:Y:S01]  /*cb80*/  I2FP.F32.S32 R71, R3 ;  /* 0x0000000300477245 */ /* 0x000fe20000201400 */
[----:B------:R-:W-:Y:S01]  /*cb90*/  IMAD.IADD R3, R252, 0x1, -R3 ;  /* 0x00000001fc037824 */ /* 0x000fe200078e0a03 */
[----:B---3--:R-:W1:Y:S01]  /*cba0*/  LDSM.16.M88 R69, [R128+UR14] ;  /* 0x0000000e8045783b */ /* 0x008e620008000000 */
[----:B------:R-:W-:Y:S02]  /*cbb0*/  NOP ;  /* 0x0000000000007918 */ /* 0x000fe40000000000 */
[----:B------:R-:W-:Y:S01]  /*cbc0*/  FFMA.FTZ R68, R71, 1.1920928955078125e-07, R68 ;  /* 0x3400000047447823 */ /* 0x000fe20000010044 */
[----:B0-----:R-:W-:Y:S01]  /*cbd0*/  BAR.SYNC.DEFER_BLOCKING 0x0 ;  /* 0x0000000000007b1d */ /* 0x001fe20000010000 */
[C---:B-1----:R-:W-:Y:S02]  /*cbe0*/  FSETP.GT.AND P1, PT, |R69|.reuse, 8.50705917302346158658e+37, PT ;  /* 0x7e8000004500780b */ /* 0x042fe40003f24200 */
[----:B------:R-:W-:-:S11]  /*cbf0*/  FSETP.GEU.AND P2, PT, |R69|, 1.175494350822287508e-38, PT ;  /* 0x008000004500780b */ /* 0x000fd60003f4e200 */
[----:B------:R-:W-:Y:S01]  /*cc00*/  @P1 FMUL R69, R69, 0.25 ;  /* 0x3e80000045451820 */ /* 0x000fe20000400000 */
[----:B------:R-:W-:Y:S01]  /*cc10*/  @P1 FMUL R4, R4, 0.25 ;  /* 0x3e80000004041820 */ /* 0x000fe20000400000 */
[----:B------:R-:W-:Y:S01]  /*cc20*/  @P1 FMUL R5, R5, 0.25 ;  /* 0x3e80000005051820 */ /* 0x000fe20000400000 */
[----:B------:R-:W-:Y:S01]  /*cc30*/  @P1 FMUL R6, R6, 0.25 ;  /* 0x3e80000006061820 */ /* 0x000fe20000400000 */
[----:B------:R-:W-:Y:S01]  /*cc40*/  @!P2 FMUL R69, R69, 16777216 ;  /* 0x4b8000004545a820 */ /* 0x000fe20000400000 */
[----:B------:R-:W-:Y:S01]  /*cc50*/  @P1 FMUL R7, R7, 0.25 ;  /* 0x3e80000007071820 */ /* 0x000fe20000400000 */
[----:B------:R-:W-:Y:S01]  /*cc60*/  @P1 FMUL R8, R8, 0.25 ;  /* 0x3e80000008081820 */ /* 0x000fe20000400000 */
[----:B------:R-:W-:Y:S01]  /*cc70*/  @P1 FMUL R9, R9, 0.25 ;  /* 0x3e80000009091820 */ /* 0x000fe20000400000 */
[----:B------:R-:W-:Y:S01]  /*cc80*/  @P1 FMUL R12, R12, 0.25 ;  /* 0x3e8000000c0c1820 */ /* 0x000fe20000400000 */
[----:B------:R-:W-:Y:S01]  /*cc90*/  @P1 FMUL R13, R13, 0.25 ;  /* 0x3e8000000d0d1820 */ /* 0x000fe20000400000 */
[----:B------:R-:W0:Y:S01]  /*cca0*/  MUFU.RCP R69, R69 ;  /* 0x0000004500457308 */ /* 0x000e220000001000 */
[----:B------:R-:W-:Y:S01]  /*ccb0*/  @P1 FMUL R14, R14, 0.25 ;  /* 0x3e8000000e0e1820 */ /* 0x000fe20000400000 */
        /* <DEDUP_REMOVED lines=9> */
[----:B------:R-:W-:Y:S01]  /*cd50*/  @!P2 FMUL R4, R4, 16777216 ;  /* 0x4b8000000404a820 */ /* 0x000fe20000400000 */
[----:B------:R-:W-:Y:S01]  /*cd60*/  @!P2 FMUL R5, R5, 16777216 ;  /* 0x4b8000000505a820 */ /* 0x000fe20000400000 */
[----:B------:R-:W-:Y:S01]  /*cd70*/  @!P2 FMUL R6, R6, 16777216 ;  /* 0x4b8000000606a820 */ /* 0x000fe20000400000 */
[----:B------:R-:W-:Y:S01]  /*cd80*/  @!P2 FMUL R7, R7, 16777216 ;  /* 0x4b8000000707a820 */ /* 0x000fe20000400000 */
[----:B------:R-:W-:Y:S01]  /*cd90*/  @!P2 FMUL R8, R8, 16777216 ;  /* 0x4b8000000808a820 */ /* 0x000fe20000400000 */
[----:B------:R-:W-:Y:S01]  /*cda0*/  @!P2 FMUL R9, R9, 16777216 ;  /* 0x4b8000000909a820 */ /* 0x000fe20000400000 */
        /* <DEDUP_REMOVED lines=40> */
[C---:B0-----:R-:W-:Y:S01]  /*d030*/  FMUL R4, R69.reuse, R4 ;  /* 0x0000000445047220 */ /* 0x041fe20000400000 */
[C---:B------:R-:W-:Y:S01]  /*d040*/  FMUL R5, R69.reuse, R5 ;  /* 0x0000000545057220 */ /* 0x040fe20000400000 */
[C---:B------:R-:W-:Y:S01]  /*d050*/  FMUL R6, R69.reuse, R6 ;  /* 0x0000000645067220 */ /* 0x040fe20000400000 */
[C---:B------:R-:W-:Y:S01]  /*d060*/  FMUL R7, R69.reuse, R7 ;  /* 0x0000000745077220 */ /* 0x040fe20000400000 */
[C---:B------:R-:W-:Y:S01]  /*d070*/  FMUL R8, R69.reuse, R8 ;  /* 0x0000000845087220 */ /* 0x040fe20000400000 */
[----:B------:R-:W-:Y:S01]  /*d080*/  FMUL R9, R69, R9 ;  /* 0x0000000945097220 */ /* 0x000fe20000400000 */
        /* <DEDUP_REMOVED lines=25> */
[----:B------:R-:W-:Y:S01]  /*d220*/  FMUL R25, R69, R25 ;  /* 0x0000001945197220 */ /* 0x000fe20000400000 */
        /* <DEDUP_REMOVED lines=36> */
[----:B------:R-:W-:Y:S01]  /*d470*/  F2FP.SATFINITE.E4M3.F32.PACK_AB_MERGE_C R4, R5, R4, RZ ;  /* 0x000000040504723e */ /* 0x000fe200048070ff */
[----:B------:R-:W-:Y:S01]  /*d480*/  @!P2 FMUL R50, R50, 16777216 ;  /* 0x4b8000003232a820 */ /* 0x000fe20000400000 */
[----:B------:R-:W-:Y:S01]  /*d490*/  F2FP.SATFINITE.E4M3.F32.PACK_AB_MERGE_C R6, R7, R6, RZ ;  /* 0x000000060706723e */ /* 0x000fe200048070ff */
[----:B------:R-:W-:Y:S01]  /*d4a0*/  @!P2 FMUL R51, R51, 16777216 ;  /* 0x4b8000003333a820 */ /* 0x000fe20000400000 */
[----:B------:R-:W-:Y:S01]  /*d4b0*/  F2FP.SATFINITE.E4M3.F32.PACK_AB_MERGE_C R8, R9, R8, RZ ;  /* 0x000000080908723e */ /* 0x000fe200048070ff */
[----:B------:R-:W-:Y:S01]  /*d4c0*/  @P1 FMUL R18, R18, 0.25 ;  /* 0x3e80000012121820 */ /* 0x000fe20000400000 */
[----:B------:R-:W-:Y:S01]  /*d4d0*/  @P1 FMUL R19, R19, 0.25 ;  /* 0x3e80000013131820 */ /* 0x000fe20000400000 */
[----:B------:R-:W-:Y:S01]  /*d4e0*/  @!P2 FMUL R10, R10, 16777216 ;  /* 0x4b8000000a0aa820 */ /* 0x000fe20000400000 */
[----:B------:R-:W-:Y:S01]  /*d4f0*/  @!P2 FMUL R11, R11, 16777216 ;  /* 0x4b8000000b0ba820 */ /* 0x000fe20000400000 */
        /* <DEDUP_REMOVED lines=9> */
[----:B------:R-:W-:Y:S01]  /*d590*/  @P1 FMUL R58, R58, 0.25 ;  /* 0x3e8000003a3a1820 */ /* 0x000fe20000400000 */
[----:B------:R-:W-:Y:S01]  /*d5a0*/  F2FP.SATFINITE.E4M3.F32.PACK_AB_MERGE_C R14, R15, R14, RZ ;  /* 0x0000000e0f0e723e */ /* 0x000fe200048070ff */
[----:B------:R-:W-:Y:S01]  /*d5b0*/  @P1 FMUL R59, R59, 0.25 ;  /* 0x3e8000003b3b1820 */ /* 0x000fe20000400000 */
[----:B------:R-:W-:Y:S01]  /*d5c0*/  F2FP.SATFINITE.E4M3.F32.PACK_AB_MERGE_C R16, R17, R16, RZ ;  /* 0x000000101110723e */ /* 0x000fe200048070ff */
[----:B------:R-:W-:Y:S01]  /*d5d0*/  FMUL R42, R69, R42 ;  /* 0x0000002a452a7220 */ /* 0x000fe20000400000 */
[----:B------:R-:W-:Y:S01]  /*d5e0*/  F2FP.SATFINITE.E4M3.F32.PACK_AB_MERGE_C R20, R21, R20, RZ ;  /* 0x000000141514723e */ /* 0x000fe200048070ff */
[----:B------:R-:W-:Y:S01]  /*d5f0*/  FMUL R43, R69, R43 ;  /* 0x0000002b452b7220 */ /* 0x000fe20000400000 */
[----:B------:R-:W-:Y:S01]  /*d600*/  F2FP.SATFINITE.E4M3.F32.PACK_AB_MERGE_C R22, R23, R22, RZ ;  /* 0x000000161716723e */ /* 0x000fe200048070ff */
[----:B------:R-:W-:Y:S01]  /*d610*/  FMUL R52, R69, R52 ;  /* 0x0000003445347220 */ /* 0x000fe20000400000 */
[----:B------:R-:W-:Y:S01]  /*d620*/  F2FP.SATFINITE.E4M3.F32.PACK_AB_MERGE_C R24, R25, R24, RZ ;  /* 0x000000181918723e */ /* 0x000fe200048070ff */
        /* <DEDUP_REMOVED lines=11> */
[----:B------:R-:W-:Y:S01]  /*d6e0*/  LOP3.LUT R21, R4, 0xffff, RZ, 0xc0, !PT ;  /* 0x0000ffff04157812 */ /* 0x000fe200078ec0ff */
[C---:B------:R-:W-:Y:S01]  /*d6f0*/  FMUL R50, R69.reuse, R50 ;  /* 0x0000003245327220 */ /* 0x040fe20000400000 */
[----:B------:R-:W-:Y:S01]  /*d700*/  LOP3.LUT R70, R6, 0xffff, RZ, 0xc0, !PT ;  /* 0x0000ffff06467812 */ /* 0x000fe200078ec0ff */
[----:B------:R-:W-:Y:S01]  /*d710*/  FMUL R51, R69, R51 ;  /* 0x0000003345337220 */ /* 0x000fe20000400000 */
[----:B------:R-:W-:Y:S01]  /*d720*/  LOP3.LUT R23, R8, 0xffff, RZ, 0xc0, !PT ;  /* 0x0000ffff08177812 */ /* 0x000fe200078ec0ff */
[----:B------:R-:W-:Y:S01]  /*d730*/  @!P2 FMUL R18, R18, 16777216 ;  /* 0x4b8000001212a820 */ /* 0x000fe20000400000 */
[----:B------:R-:W-:Y:S01]  /*d740*/  F2FP.SATFINITE.E4M3.F32.PACK_AB_MERGE_C R26, R27, R26, RZ ;  /* 0x0000001a1b1a723e */ /* 0x000fe200048070ff */
[----:B------:R-:W-:Y:S01]  /*d750*/  @!P2 FMUL R19, R19, 16777216 ;  /* 0x4b8000001313a820 */ /* 0x000fe20000400000 */
[----:B------:R-:W-:Y:S01]  /*d760*/  F2FP.SATFINITE.E4M3.F32.PACK_AB_MERGE_C R28, R29, R28, RZ ;  /* 0x0000001c1d1c723e */ /* 0x000fe200048070ff */
[----:B------:R-:W-:Y:S01]  /*d770*/  FMUL R10, R69, R10 ;  /* 0x0000000a450a7220 */ /* 0x000fe20000400000 */
[----:B------:R-:W-:Y:S01]  /*d780*/  F2FP.SATFINITE.E4M3.F32.PACK_AB_MERGE_C R30, R31, R30, RZ ;  /* 0x0000001e1f1e723e */ /* 0x000fe200048070ff */
[----:B------:R-:W-:Y:S01]  /*d790*/  FMUL R11, R69, R11 ;  /* 0x0000000b450b7220 */ /* 0x000fe20000400000 */
[----:B------:R-:W-:Y:S01]  /*d7a0*/  F2FP.SATFINITE.E4M3.F32.PACK_AB_MERGE_C R32, R33, R32, RZ ;  /* 0x000000202120723e */ /* 0x000fe200048070ff */
[----:B------:R-:W-:Y:S01]  /*d7b0*/  @!P2 FMUL R58, R58, 16777216 ;  /* 0x4b8000003a3aa820 */ /* 0x000fe20000400000 */
[----:B------:R-:W-:Y:S01]  /*d7c0*/  F2FP.SATFINITE.E4M3.F32.PACK_AB_MERGE_C R36, R37, R36, RZ ;  /* 0x000000242524723e */ /* 0x000fe200048070ff */
[----:B------:R-:W-:Y:S01]  /*d7d0*/  @!P2 FMUL R59, R59, 16777216 ;  /* 0x4b8000003b3ba820 */ /* 0x000fe20000400000 */
[----:B------:R-:W-:Y:S01]  /*d7e0*/  F2FP.SATFINITE.E4M3.F32.PACK_AB_MERGE_C R38, R39, R38, RZ ;  /* 0x000000262726723e */ /* 0x000fe200048070ff */
[C---:B------:R-:W-:Y:S01]  /*d7f0*/  FMUL R60, R69.reuse, R60 ;  /* 0x0000003c453c7220 */ /* 0x040fe20000400000 */
[----:B------:R-:W-:Y:S01]  /*d800*/  LOP3.LUT R25, R12, 0xffff, RZ, 0xc0, !PT ;  /* 0x0000ffff0c197812 */ /* 0x000fe200078ec0ff */
        /* <DEDUP_REMOVED lines=10> */
[----:B------:R-:W-:Y:S01]  /*d8b0*/  FMUL R18, R69, R18 ;  /* 0x0000001245127220 */ /* 0x000fe20000400000 */
[----:B------:R-:W-:Y:S01]  /*d8c0*/  F2FP.SATFINITE.E4M3.F32.PACK_AB_MERGE_C R40, R41, R40, RZ ;  /* 0x000000282928723e */ /* 0x000fe200048070ff */
        /* <DEDUP_REMOVED lines=14> */
[----:B------:R-:W-:Y:S01]  /*d9b0*/  FMUL R34, R69, R34 ;  /* 0x0000002245227220 */ /* 0x000fe20000400000 */
[----:B------:R-:W-:Y:S01]  /*d9c0*/  PRMT R5, R23, 0x3340, R0 ;  /* 0x0000334017057816 */ /* 0x000fe20000000000 */
[----:B------:R-:W-:Y:S01]  /*d9d0*/  FMUL R35, R69, R35 ;  /* 0x0000002345237220 */ /* 0x000fe20000400000 */
[----:B------:R-:W-:Y:S01]  /*d9e0*/  PRMT R4, R21, 0x3340, R70 ;  /* 0x0000334015047816 */ /* 0x000fe20000000046 */
[----:B------:R-:W-:Y:S01]  /*d9f0*/  @P1 FMUL R66, R66, 0.25 ;  /* 0x3e80000042421820 */ /* 0x000fe20000400000 */
[----:B------:R-:W-:Y:S01]  /*da00*/  LOP3.LUT R28, R28, 0xffff, RZ, 0xc0, !PT ;  /* 0x0000ffff1c1c7812 */ /* 0x000fe200078ec0ff */
[----:B------:R-:W-:Y:S01]  /*da10*/  @P1 FMUL R67, R67, 0.25 ;  /* 0x3e80000043431820 */ /* 0x000fe20000400000 */
[----:B------:R-:W-:Y:S01]  /*da20*/  LOP3.LUT R41, R30, 0xffff, RZ, 0xc0, !PT ;  /* 0x0000ffff1e297812 */ /* 0x000fe200078ec0ff */
[----:B------:R-:W-:Y:S01]  /*da30*/  @!P2 FMUL R66, R66, 16777216 ;  /* 0x4b8000004242a820 */ /* 0x000fe20000400000 */
[----:B------:R-:W-:Y:S01]  /*da40*/  LOP3.LUT R43, R32, 0xffff, RZ, 0xc0, !PT ;  /* 0x0000ffff202b7812 */ /* 0x000fe200078ec0ff */
[----:B------:R-:W-:Y:S01]  /*da50*/  @!P2 FMUL R67, R67, 16777216 ;  /* 0x4b8000004343a820 */ /* 0x000fe20000400000 */
[----:B------:R-:W-:Y:S01]  /*da60*/  F2FP.SATFINITE.E4M3.F32.PACK_AB_MERGE_C R50, R51, R50, RZ ;  /* 0x000000323332723e */ /* 0x000fe200048070ff */
[----:B------:R-:W-:Y:S01]  /*da70*/  FMUL R66, R69, R66 ;  /* 0x0000004245427220 */ /* 0x000fe20000400000 */
[--C-:B------:R-:W-:Y:S01]  /*da80*/  PRMT R7, R27, 0x3340, R0.reuse ;  /* 0x000033401b077816 */ /* 0x100fe20000000000 */
[----:B------:R-:W-:Y:S01]  /*da90*/  FMUL R67, R69, R67 ;  /* 0x0000004345437220 */ /* 0x000fe20000400000 */
[----:B------:R-:W-:-:S02]  /*daa0*/  PRMT R9, R39, 0x3340, R0 ;  /* 0x0000334027097816 */ /* 0x000fc40000000000 */
[----:B------:R-:W-:Y:S02]  /*dab0*/  PRMT R6, R25, 0x3340, R14 ;  /* 0x0000334019067816 */ /* 0x000fe4000000000e */
[----:B------:R-:W-:Y:S02]  /*dac0*/  PRMT R8, R20, 0x3340, R37 ;  /* 0x0000334014087816 */ /* 0x000fe40000000025 */
[----:B------:R-:W-:Y:S02]  /*dad0*/  F2FP.SATFINITE.E4M3.F32.PACK_AB_MERGE_C R10, R11, R10, RZ ;  /* 0x0000000a0b0a723e */ /* 0x000fe400048070ff */
[----:B------:R-:W-:Y:S02]  /*dae0*/  LOP3.LUT R36, R36, 0xffff, RZ, 0xc0, !PT ;  /* 0x0000ffff24247812 */ /* 0x000fe400078ec0ff */
[----:B------:R-:W-:Y:S02]  /*daf0*/  LOP3.LUT R45, R38, 0xffff, RZ, 0xc0, !PT ;  /* 0x0000ffff262d7812 */ /* 0x000fe400078ec0ff */
[----:B------:R-:W-:-:S02]  /*db00*/  LOP3.LUT R47, R40, 0xffff, RZ, 0xc0, !PT ;  /* 0x0000ffff282f7812 */ /* 0x000fc400078ec0ff */
[----:B------:R-:W-:Y:S02]  /*db10*/  LOP3.LUT R44, R44, 0xffff, RZ, 0xc0, !PT ;  /* 0x0000ffff2c2c7812 */ /* 0x000fe400078ec0ff */
[----:B------:R-:W-:Y:S02]  /*db20*/  LOP3.LUT R49, R46, 0xffff, RZ, 0xc0, !PT ;  /* 0x0000ffff2e317812 */ /* 0x000fe400078ec0ff */
[----:B------:R-:W-:Y:S02]  /*db30*/  LOP3.LUT R51, R48, 0xffff, RZ, 0xc0, !PT ;  /* 0x0000ffff30337812 */ /* 0x000fe400078ec0ff */
[----:B------:R-:W-:Y:S02]  /*db40*/  PRMT R11, R4, 0x5410, R5 ;  /* 0x00005410040b7816 */ /* 0x000fe40000000005 */
[----:B------:R-:W-:Y:S02]  /*db50*/  LOP3.LUT R52, R52, 0xffff, RZ, 0xc0, !PT ;  /* 0x0000ffff34347812 */ /* 0x000fe400078ec0ff */
[----:B------:R-:W-:-:S02]  /*db60*/  LOP3.LUT R53, R54, 0xffff, RZ, 0xc0, !PT ;  /* 0x0000ffff36357812 */ /* 0x000fc400078ec0ff */
[----:B------:R-:W-:Y:S02]  /*db70*/  LOP3.LUT R55, R56, 0xffff, RZ, 0xc0, !PT ;  /* 0x0000ffff38377812 */ /* 0x000fe400078ec0ff */
[----:B------:R-:W-:Y:S02]  /*db80*/  F2FP.SATFINITE.E4M3.F32.PACK_AB_MERGE_C R60, R61, R60, RZ ;  /* 0x0000003c3d3c723e */ /* 0x000fe400048070ff */
[----:B------:R-:W-:Y:S02]  /*db90*/  F2FP.SATFINITE.E4M3.F32.PACK_AB_MERGE_C R62, R63, R62, RZ ;  /* 0x0000003e3f3e723e */ /* 0x000fe400048070ff */
[----:B------:R-:W-:Y:S02]  /*dba0*/  F2FP.SATFINITE.E4M3.F32.PACK_AB_MERGE_C R64, R65, R64, RZ ;  /* 0x000000404140723e */ /* 0x000fe400048070ff */
[----:B------:R-:W-:Y:S02]  /*dbb0*/  PRMT R5, R43, 0x3340, R0 ;  /* 0x000033402b057816 */ /* 0x000fe40000000000 */
[----:B------:R-:W-:-:S02]  /*dbc0*/  PRMT R4, R28, 0x3340, R41 ;  /* 0x000033401c047816 */ /* 0x000fc40000000029 */
[----:B------:R-:W-:Y:S02]  /*dbd0*/  PRMT R13, R6, 0x5410, R7 ;  /* 0x00005410060d7816 */ /* 0x000fe40000000007 */
[----:B------:R-:W-:Y:S02]  /*dbe0*/  PRMT R15, R8, 0x5410, R9 ;  /* 0x00005410080f7816 */ /* 0x000fe40000000009 */
[----:B------:R-:W-:Y:S02]  /*dbf0*/  F2FP.SATFINITE.E4M3.F32.PACK_AB_MERGE_C R18, R19, R18, RZ ;  /* 0x000000121312723e */ /* 0x000fe400048070ff */
[--C-:B------:R-:W-:Y:S02]  /*dc00*/  PRMT R7, R47, 0x3340, R0.reuse ;  /* 0x000033402f077816 */ /* 0x100fe40000000000 */
[----:B------:R-:W-:Y:S02]  /*dc10*/  PRMT R9, R51, 0x3340, R0 ;  /* 0x0000334033097816 */ /* 0x000fe40000000000 */
[----:B------:R-:W-:-:S02]  /*dc20*/  PRMT R6, R36, 0x3340, R45 ;  /* 0x0000334024067816 */ /* 0x000fc4000000002d */
[----:B------:R-:W-:Y:S02]  /*dc30*/  PRMT R8, R44, 0x3340, R49 ;  /* 0x000033402c087816 */ /* 0x000fe40000000031 */
[----:B------:R-:W-:Y:S02]  /*dc40*/  F2FP.SATFINITE.E4M3.F32.PACK_AB_MERGE_C R58, R59, R58, RZ ;  /* 0x0000003a3b3a723e */ /* 0x000fe400048070ff */
[----:B------:R-:W-:Y:S02]  /*dc50*/  PRMT R19, R55, 0x3340, R0 ;  /* 0x0000334037137816 */ /* 0x000fe40000000000 */
[----:B------:R-:W-:Y:S02]  /*dc60*/  PRMT R12, R52, 0x3340, R53 ;  /* 0x00003340340c7816 */ /* 0x000fe40000000035 */
[----:B------:R-:W-:Y:S02]  /*dc70*/  PRMT R17, R4, 0x5410, R5 ;  /* 0x0000541004117816 */ /* 0x000fe40000000005 */
[----:B------:R-:W-:-:S02]  /*dc80*/  LOP3.LUT R60, R60, 0xffff, RZ, 0xc0, !PT ;  /* 0x0000ffff3c3c7812 */ /* 0x000fc400078ec0ff */
[----:B------:R-:W-:Y:S02]  /*dc90*/  LOP3.LUT R57, R62, 0xffff, RZ, 0xc0, !PT ;  /* 0x0000ffff3e397812 */ /* 0x000fe400078ec0ff */
[----:B------:R-:W-:Y:S02]  /*dca0*/  LOP3.LUT R59, R64, 0xffff, RZ, 0xc0, !PT ;  /* 0x0000ffff403b7812 */ /* 0x000fe400078ec0ff */
[----:B------:R-:W-:Y:S02]  /*dcb0*/  SHF.R.U32.HI R4, RZ, 0x8, R21 ;  /* 0x00000008ff047819 */ /* 0x000fe40000011615 */
[----:B------:R-:W-:Y:S02]  /*dcc0*/  SHF.R.U32.HI R5, RZ, 0x8, R70 ;  /* 0x00000008ff057819 */ /* 0x000fe40000011646 */
[----:B------:R-:W-:Y:S02]  /*dcd0*/  PRMT R29, R6, 0x5410, R7 ;  /* 0x00005410061d7816 */ /* 0x000fe40000000007 */
[----:B------:R-:W-:-:S02]  /*dce0*/  PRMT R31, R8, 0x5410, R9 ;  /* 0x00005410081f7816 */ /* 0x000fc40000000009 */
[----:B------:R-:W-:Y:S02]  /*dcf0*/  PRMT R33, R12, 0x5410, R19 ;  /* 0x000054100c217816 */ /* 0x000fe40000000013 */
[----:B------:R-:W-:Y:S02]  /*dd00*/  SHF.R.U32.HI R7, RZ, 0x8, R25 ;  /* 0x00000008ff077819 */ /* 0x000fe40000011619 */
[----:B------:R-:W-:Y:S02]  /*dd10*/  SHF.R.U32.HI R8, RZ, 0x8, R14 ;  /* 0x00000008ff087819 */ /* 0x000fe4000001160e */
[----:B------:R-:W-:Y:S02]  /*dd20*/  PRMT R12, R59, 0x3340, R0 ;  /* 0x000033403b0c7816 */ /* 0x000fe40000000000 */
[----:B------:R-:W-:Y:S02]  /*dd30*/  PRMT R9, R60, 0x3340, R57 ;  /* 0x000033403c097816 */ /* 0x000fe40000000039 */
[----:B------:R-:W-:-:S02]  /*dd40*/  LOP3.LUT R4, R4, 0xffff, RZ, 0xc0, !PT ;  /* 0x0000ffff04047812 */ /* 0x000fc400078ec0ff */
[----:B------:R-:W-:Y:S02]  /*dd50*/  LOP3.LUT R5, R5, 0xffff, RZ, 0xc0, !PT ;  /* 0x0000ffff05057812 */ /* 0x000fe400078ec0ff */
[----:B------:R-:W-:Y:S02]  /*dd60*/  SHF.R.U32.HI R6, RZ, 0x8, R23 ;  /* 0x00000008ff067819 */ /* 0x000fe40000011617 */
[----:B------:R-:W-:Y:S02]  /*dd70*/  F2FP.SATFINITE.E4M3.F32.PACK_AB_MERGE_C R34, R35, R34, RZ ;  /* 0x000000222322723e */ /* 0x000fe400048070ff */
[----:B------:R-:W-:Y:S02]  /*dd80*/  LOP3.LUT R7, R7, 0xffff, RZ, 0xc0, !PT ;  /* 0x0000ffff07077812 */ /* 0x000fe400078ec0ff */
[----:B------:R-:W-:Y:S02]  /*dd90*/  LOP3.LUT R8, R8, 0xffff, RZ, 0xc0, !PT ;  /* 0x0000ffff08087812 */ /* 0x000fe400078ec0ff */
[----:B------:R-:W-:-:S02]  /*dda0*/  PRMT R35, R9, 0x5410, R12 ;  /* 0x0000541009237816 */ /* 0x000fc4000000000c */
[----:B------:R-:W-:Y:S02]  /*ddb0*/  PRMT R12, R4, 0x3340, R5 ;  /* 0x00003340040c7816 */ /* 0x000fe40000000005 */
[----:B------:R-:W-:Y:S02]  /*ddc0*/  LOP3.LUT R6, R6, 0xffff, RZ, 0xc0, !PT ;  /* 0x0000ffff06067812 */ /* 0x000fe400078ec0ff */
[----:B------:R-:W-:Y:S01]  /*ddd0*/  SHF.R.U32.HI R4, RZ, 0x8, R27 ;  /* 0x00000008ff047819 */ /* 0x000fe2000001161b */
[----:B------:R-:W-:Y:S01]  /*dde0*/  IMAD.MOV.U32 R27, RZ, RZ, 0x3dc6b27f ;  /* 0x3dc6b27fff1b7424 */ /* 0x000fe200078e00ff */
[----:B------:R-:W-:Y:S02]  /*ddf0*/  PRMT R14, R7, 0x3340, R8 ;  /* 0x00003340070e7816 */ /* 0x000fe40000000008 */
[----:B------:R-:W-:Y:S02]  /*de00*/  SHF.R.U32.HI R8, RZ, 0x8, R28 ;  /* 0x00000008ff087819 */ /* 0x000fe4000001161c */
[----:B------:R-:W-:-:S02]  /*de10*/  SHF.R.U32.HI R9, RZ, 0x8, R41 ;  /* 0x00000008ff097819 */ /* 0x000fc40000011629 */
[----:B------:R-:W-:Y:S02]  /*de20*/  PRMT R19, R6, 0x3340, R1 ;  /* 0x0000334006137816 */ /* 0x000fe40000000001 */
[----:B------:R-:W-:Y:S02]  /*de30*/  LOP3.LUT R4, R4, 0xffff, RZ, 0xc0, !PT ;  /* 0x0000ffff04047812 */ /* 0x000fe400078ec0ff */
[----:B------:R-:W-:Y:S02]  /*de40*/  SHF.R.U32.HI R5, RZ, 0x8, R20 ;  /* 0x00000008ff057819 */ /* 0x000fe40000011614 */
[----:B------:R-:W-:Y:S02]  /*de50*/  SHF.R.U32.HI R6, RZ, 0x8, R37 ;  /* 0x00000008ff067819 */ /* 0x000fe40000011625 */
[----:B------:R-:W-:Y:S02]  /*de60*/  LOP3.LUT R23, R8, 0xffff, RZ, 0xc0, !PT ;  /* 0x0000ffff08177812 */ /* 0x000fe400078ec0ff */
[----:B------:R-:W-:-:S02]  /*de70*/  LOP3.LUT R8, R9, 0xffff, RZ, 0xc0, !PT ;  /* 0x0000ffff09087812 */ /* 0x000fc400078ec0ff */
[----:B------:R-:W-:Y:S02]  /*de80*/  SHF.R.U32.HI R7, RZ, 0x8, R39 ;  /* 0x00000008ff077819 */ /* 0x000fe40000011627 */
[----:B------:R-:W-:Y:S02]  /*de90*/  PRMT R9, R4, 0x3340, R1 ;  /* 0x0000334004097816 */ /* 0x000fe40000000001 */
[----:B------:R-:W-:Y:S02]  /*dea0*/  LOP3.LUT R5, R5, 0xffff, RZ, 0xc0, !PT ;  /* 0x0000ffff05057812 */ /* 0x000fe400078ec0ff */
[----:B------:R-:W-:Y:S02]  /*deb0*/  LOP3.LUT R6, R6, 0xffff, RZ, 0xc0, !PT ;  /* 0x0000ffff06067812 */ /* 0x000fe400078ec0ff */
[----:B------:R-:W-:Y:S02]  /*dec0*/  SHF.R.U32.HI R4, RZ, 0x8, R43 ;  /* 0x00000008ff047819 */ /* 0x000fe4000001162b */
[----:B------:R-:W-:-:S02]  /*ded0*/  LOP3.LUT R7, R7, 0xffff, RZ, 0xc0, !PT ;  /* 0x0000ffff07077812 */ /* 0x000fc400078ec0ff */
[----:B------:R-:W-:Y:S02]  /*dee0*/  PRMT R16, R5, 0x3340, R6 ;  /* 0x0000334005107816 */ /* 0x000fe40000000006 */
[----:B------:R-:W-:Y:S01]  /*def0*/  LOP3.LUT R25, R4, 0xffff, RZ, 0xc0, !PT ;  /* 0x0000ffff04197812 */ /* 0x000fe200078ec0ff */
[----:B------:R-:W-:Y:S01]  /*df00*/  FADD R4, R3, -1 ;  /* 0xbf80000003047421 */ /* 0x000fe20000000000 */
[----:B------:R-:W-:Y:S02]  /*df10*/  SHF.R.U32.HI R5, RZ, 0x8, R36 ;  /* 0x00000008ff057819 */ /* 0x000fe40000011624 */
[----:B------:R-:W-:Y:S02]  /*df20*/  SHF.R.U32.HI R6, RZ, 0x8, R45 ;  /* 0x00000008ff067819 */ /* 0x000fe4000001162d */
[----:B------:R-:W-:Y:S02]  /*df30*/  SHF.R.U32.HI R3, RZ, 0x8, R44 ;  /* 0x00000008ff037819 */ /* 0x000fe4000001162c */
[----:B------:R-:W-:-:S02]  /*df40*/  PRMT R21, R7, 0x3340, R0 ;  /* 0x0000334007157816 */ /* 0x000fc40000000000 */
[----:B------:R-:W-:Y:S02]  /*df50*/  SHF.R.U32.HI R7, RZ, 0x8, R47 ;  /* 0x00000008ff077819 */ /* 0x000fe4000001162f */
[----:B------:R-:W-:Y:S02]  /*df60*/  LOP3.LUT R5, R5, 0xffff, RZ, 0xc0, !PT ;  /* 0x0000ffff05057812 */ /* 0x000fe400078ec0ff */
[----:B------:R-:W-:Y:S02]  /*df70*/  LOP3.LUT R6, R6, 0xffff, RZ, 0xc0, !PT ;  /* 0x0000ffff06067812 */ /* 0x000fe400078ec0ff */
[----:B------:R-:W-:Y:S01]  /*df80*/  LOP3.LUT R24, R3, 0xffff, RZ, 0xc0, !PT ;  /* 0x0000ffff03187812 */ /* 0x000fe200078ec0ff */
[C---:B------:R-:W-:Y:S01]  /*df90*/  FFMA.FTZ R3, R4.reuse, R27, -0.16845393180847167969 ;  /* 0xbe2c7f3004037423 */ /* 0x040fe2000001001b */
[----:B------:R-:W-:Y:S02]  /*dfa0*/  LOP3.LUT R7, R7, 0xffff, RZ, 0xc0, !PT ;  /* 0x0000ffff07077812 */ /* 0x000fe400078ec0ff */
[----:B------:R-:W-:Y:S01]  /*dfb0*/  PRMT R22, R5, 0x3340, R6 ;  /* 0x0000334005167816 */ /* 0x000fe20000000006 */
[----:B------:R-:W-:Y:S01]  /*dfc0*/  FFMA.FTZ R3, R4, R3, 0.1716887056827545166 ;  /* 0x3e2fcf2a04037423 */ /* 0x000fe20000010003 */
[----:B------:R-:W-:-:S02]  /*dfd0*/  SHF.R.U32.HI R5, RZ, 0x8, R49 ;  /* 0x00000008ff057819 */ /* 0x000fc40000011631 */
[----:B------:R-:W-:Y:S01]  /*dfe0*/  PRMT R23, R23, 0x3340, R8 ;  /* 0x0000334017177816 */ /* 0x000fe20000000008 */
[C---:B------:R-:W-:Y:S01]  /*dff0*/  FFMA.FTZ R3, R4.reuse, R3, -0.17900948226451873779 ;  /* 0xbe374e4304037423 */ /* 0x040fe20000010003 */
[----:B------:R-:W-:Y:S02]  /*e000*/  PRMT R37, R7, 0x3340, R0 ;  /* 0x0000334007257816 */ /* 0x000fe40000000000 */
[----:B------:R-:W-:Y:S01]  /*e010*/  SHF.R.U32.HI R7, RZ, 0x8, R52 ;  /* 0x00000008ff077819 */ /* 0x000fe20000011634 */
[C---:B------:R-:W-:Y:S01]  /*e020*/  FFMA.FTZ R3, R4.reuse, R3, 0.20512372255325317383 ;  /* 0x3e520bf404037423 */ /* 0x040fe20000010003 */
[----:B------:R-:W-:Y:S02]  /*e030*/  SHF.R.U32.HI R8, RZ, 0x8, R53 ;  /* 0x00000008ff087819 */ /* 0x000fe40000011635 */
[----:B------:R-:W-:Y:S01]  /*e040*/  LOP3.LUT R5, R5, 0xffff, RZ, 0xc0, !PT ;  /* 0x0000ffff05057812 */ /* 0x000fe200078ec0ff */
[----:B------:R-:W-:Y:S01]  /*e050*/  FFMA.FTZ R3, R4, R3, -0.24046532809734344482 ;  /* 0xbe763c8b04037423 */ /* 0x000fe20000010003 */
[----:B------:R-:W-:-:S02]  /*e060*/  LOP3.LUT R8, R8, 0xffff, RZ, 0xc0, !PT ;  /* 0x0000ffff08087812 */ /* 0x000fc400078ec0ff */
[----:B------:R-:W-:Y:S02]  /*e070*/  LOP3.LUT R7, R7, 0xffff, RZ, 0xc0, !PT ;  /* 0x0000ffff07077812 */ /* 0x000fe400078ec0ff */
[----:B------:R-:W-:Y:S02]  /*e080*/  PRMT R28, R24, 0x3340, R5 ;  /* 0x00003340181c7816 */ /* 0x000fe40000000005 */
[----:B------:R-:W-:Y:S02]  /*e090*/  SHF.R.U32.HI R5, RZ, 0x8, R55 ;  /* 0x00000008ff057819 */ /* 0x000fe40000011637 */
[----:B------:R-:W-:Y:S02]  /*e0a0*/  PRMT R30, R7, 0x3340, R8 ;  /* 0x00003340071e7816 */ /* 0x000fe40000000008 */
[----:B------:R-:W-:Y:S02]  /*e0b0*/  SHF.R.U32.HI R7, RZ, 0x8, R57 ;  /* 0x00000008ff077819 */ /* 0x000fe40000011639 */
[----:B------:R-:W-:-:S02]  /*e0c0*/  LOP3.LUT R5, R5, 0xffff, RZ, 0xc0, !PT ;  /* 0x0000ffff05057812 */ /* 0x000fc400078ec0ff */
[----:B------:R-:W-:Y:S02]  /*e0d0*/  LOP3.LUT R24, R7, 0xffff, RZ, 0xc0, !PT ;  /* 0x0000ffff07187812 */ /* 0x000fe400078ec0ff */
[--C-:B------:R-:W-:Y:S01]  /*e0e0*/  PRMT R7, R5, 0x3340, R0.reuse ;  /* 0x0000334005077816 */ /* 0x100fe20000000000 */
[C---:B------:R-:W-:Y:S01]  /*e0f0*/  FFMA.FTZ R5, R4.reuse, R3, 0.28857114911079406738 ;  /* 0x3e93bf9904057423 */ /* 0x040fe20000010003 */
[----:B------:R-:W-:Y:S01]  /*e100*/  SHF.R.U32.HI R6, RZ, 0x8, R51 ;  /* 0x00000008ff067819 */ /* 0x000fe20000011633 */
[----:B------:R-:W0:Y:S01]  /*e110*/  LDC R3, c[0x0][0x3e8] ;  /* 0x0000fa00ff037b82 */ /* 0x000e220000000800 */
[----:B------:R-:W-:Y:S01]  /*e120*/  PRMT R20, R25, 0x3340, R0 ;  /* 0x0000334019147816 */ /* 0x000fe20000000000 */
[----:B------:R-:W-:Y:S01]  /*e130*/  FFMA.FTZ R5, R4, R5, -0.36067417263984680176 ;  /* 0xbeb8aa4904057423 */ /* 0x000fe20000010005 */
[----:B------:R-:W-:Y:S02]  /*e140*/  LOP3.LUT R25, R6, 0xffff, RZ, 0xc0, !PT ;  /* 0x0000ffff06197812 */ /* 0x000fe400078ec0ff */
[----:B------:R-:W-:Y:S01]  /*e150*/  SHF.R.U32.HI R6, RZ, 0x8, R60 ;  /* 0x00000008ff067819 */ /* 0x000fe2000001163c */
[----:B------:R-:W-:Y:S01]  /*e160*/  FFMA.FTZ R5, R4, R5, 0.48089820146560668945 ;  /* 0x3ef6384a04057423 */ /* 0x000fe20000010005 */
[----:B------:R-:W-:-:S02]  /*e170*/  SHF.R.U32.HI R8, RZ, 0x8, R59 ;  /* 0x00000008ff087819 */ /* 0x000fc4000001163b */
[----:B------:R-:W-:Y:S01]  /*e180*/  PRMT R39, R25, 0x3340, R0 ;  /* 0x0000334019277816 */ /* 0x000fe20000000000 */
[----:B------:R-:W-:Y:S01]  /*e190*/  FFMA.FTZ R5, R4, R5, -0.72134751081466674805 ;  /* 0xbf38aa3b04057423 */ /* 0x000fe20000010005 */
[----:B------:R-:W-:Y:S02]  /*e1a0*/  LOP3.LUT R25, R6, 0xffff, RZ, 0xc0, !PT ;  /* 0x0000ffff06197812 */ /* 0x000fe400078ec0ff */
[----:B------:R-:W-:Y:S01]  /*e1b0*/  LOP3.LUT R27, R8, 0xffff, RZ, 0xc0, !PT ;  /* 0x0000ffff081b7812 */ /* 0x000fe200078ec0ff */
[----:B------:R-:W-:Y:S01]  /*e1c0*/  FMUL R5, R4, R5 ;  /* 0x0000000504057220 */ /* 0x000fe20000400000 */
[----:B------:R-:W-:Y:S02]  /*e1d0*/  LOP3.LUT R26, R26, 0xffff, RZ, 0xc0, !PT ;  /* 0x0000ffff1a1a7812 */ /* 0x000fe400078ec0ff */
[----:B------:R-:W-:Y:S01]  /*e1e0*/  PRMT R19, R12, 0x5410, R19 ;  /* 0x000054100c137816 */ /* 0x000fe20000000013 */
[----:B------:R-:W-:Y:S01]  /*e1f0*/  FMUL R5, R4, R5 ;  /* 0x0000000504057220 */ /* 0x000fe20000400000 */
[----:B------:R-:W-:-:S02]  /*e200*/  PRMT R9, R14, 0x5410, R9 ;  /* 0x000054100e097816 */ /* 0x000fc40000000009 */
[----:B------:R-:W-:Y:S01]  /*e210*/  LOP3.LUT R10, R10, 0xffff, RZ, 0xc0, !PT ;  /* 0x0000ffff0a0a7812 */ /* 0x000fe200078ec0ff */
[----:B------:R-:W-:Y:S01]  /*e220*/  FFMA.FTZ R5, R4, 1.4426950216293334961, R5 ;  /* 0x3fb8aa3b04057823 */ /* 0x000fe20000010005 */
[----:B------:R-:W-:Y:S01]  /*e230*/  PRMT R21, R16, 0x5410, R21 ;  /* 0x0000541010157816 */ /* 0x000fe20000000015 */
[----:B------:R-:W-:Y:S01]  /*e240*/  IMAD.SHL.U32 R4, R126, 0x10, RZ ;  /* 0x000000107e047824 */ /* 0x000fe200078e00ff */
[----:B------:R-:W-:Y:S01]  /*e250*/  PRMT R23, R23, 0x5410, R20 ;  /* 0x0000541017177816 */ /* 0x000fe20000000014 */
[----:B------:R-:W-:Y:S01]  /*e260*/  FADD R5, R68, R5 ;  /* 0x0000000544057221 */ /* 0x000fe20000000000 */
[----:B------:R-:W-:Y:S02]  /*e270*/  LOP3.LUT R18, R18, 0xffff, RZ, 0xc0, !PT ;  /* 0x0000ffff12127812 */ /* 0x000fe400078ec0ff */
[----:B------:R-:W-:Y:S02]  /*e280*/  LOP3.LUT R34, R34, 0xffff, RZ, 0xc0, !PT ;  /* 0x0000ffff22227812 */ /* 0x000fe400078ec0ff */
[----:B------:R-:W-:-:S02]  /*e290*/  PRMT R6, R25, 0x3340, R24 ;  /* 0x0000334019067816 */ /* 0x000fc40000000018 */
[----:B------:R-:W-:Y:S02]  /*e2a0*/  PRMT R41, R27, 0x3340, R0 ;  /* 0x000033401b297816 */ /* 0x000fe40000000000 */
[----:B------:R-:W-:Y:S02]  /*e2b0*/  PRMT R14, R15, 0x4210, R26 ;  /* 0x000042100f0e7816 */ /* 0x000fe4000000001a */
[--C-:B------:R-:W-:Y:S02]  /*e2c0*/  PRMT R12, R11, 0x4210, R10.reuse ;  /* 0x000042100b0c7816 */ /* 0x100fe4000000000a */
[----:B------:R-:W-:Y:S02]  /*e2d0*/  PRMT R24, R19, 0x5210, R10 ;  /* 0x0000521013187816 */ /* 0x000fe4000000000a */
[--C-:B------:R-:W-:Y:S02]  /*e2e0*/  PRMT R13, R13, 0x4210, R18.reuse ;  /* 0x000042100d0d7816 */ /* 0x100fe40000000012 */
[----:B------:R-:W-:-:S02]  /*e2f0*/  PRMT R25, R9, 0x5210, R18 ;  /* 0x0000521009197816 */ /* 0x000fc40000000012 */
[----:B------:R-:W-:Y:S02]  /*e300*/  PRMT R26, R21, 0x5210, R26 ;  /* 0x00005210151a7816 */ /* 0x000fe4000000001a */
[--C-:B------:R-:W-:Y:S02]  /*e310*/  PRMT R15, R17, 0x4210, R34.reuse ;  /* 0x00004210110f7816 */ /* 0x100fe40000000022 */
[----:B------:R-:W-:Y:S02]  /*e320*/  PRMT R27, R23, 0x5210, R34 ;  /* 0x00005210171b7816 */ /* 0x000fe40000000022 */
[----:B------:R-:W-:Y:S01]  /*e330*/  SHF.R.U32.HI R8, RZ, 0x7, R126 ;  /* 0x00000007ff087819 */ /* 0x000fe2000001167e */
[----:B------:R-:W-:Y:S01]  /*e340*/  STS.128 [R2], R12 ;  /* 0x0000000c02007388 */ /* 0x000fe20000000c00 */
[----:B------:R-:W-:Y:S02]  /*e350*/  ISETP.GE.U32.AND P1, PT, R252, 0x7f800000, PT ;  /* 0x7f800000fc00780c */ /* 0x000fe40003f26070 */
[----:B------:R-:W-:Y:S01]  /*e360*/  SGXT.U32 R8, R8, 0x1 ;  /* 0x000000010808781a */ /* 0x000fe20000000000 */
[----:B------:R1:W-:Y:S01]  /*e370*/  STS.128 [R2+0x800], R24 ;  /* 0x0008001802007388 */ /* 0x0003e20000000c00 */
[----:B------:R-:W-:-:S02]  /*e380*/  FSETP.NEU.AND P2, PT, R252, RZ, PT ;  /* 0x000000fffc00720b */ /* 0x000fc40003f4d000 */
[----:B------:R-:W-:Y:S01]  /*e390*/  PRMT R23, R30, 0x5410, R7 ;  /* 0x000054101e177816 */ /* 0x000fe20000000007 */
[----:B0-----:R-:W-:Y:S01]  /*e3a0*/  IMAD R11, R8, R3, RZ ;  /* 0x00000003080b7224 */ /* 0x001fe200078e02ff */
[----:B------:R-:W-:Y:S01]  /*e3b0*/  LOP3.LUT R8, R4, 0xff0, RZ, 0xc0, !PT ;  /* 0x00000ff004087812 */ /* 0x000fe200078ec0ff */
[----:B------:R-:W-:Y:S01]  /*e3c0*/  BAR.SYNC.DEFER_BLOCKING 0x0 ;  /* 0x0000000000007b1d */ /* 0x000fe20000010000 */
[----:B------:R-:W-:Y:S01]  /*e3d0*/  PRMT R41, R6, 0x5410, R41 ;  /* 0x0000541006297816 */ /* 0x000fe20000000029 */
[C---:B------:R-:W-:Y:S01]  /*e3e0*/  IMAD R16, R3.reuse, 0x2, R11 ;  /* 0x0000000203107824 */ /* 0x040fe200078e020b */
[----:B------:R-:W-:Y:S01]  /*e3f0*/  PRMT R37, R22, 0x5410, R37 ;  /* 0x0000541016257816 */ /* 0x000fe20000000025 */
[----:B------:R-:W-:Y:S01]  /*e400*/  @P1 IMAD.MOV.U32 R9, RZ, RZ, 0x7f800000 ;  /* 0x7f800000ff091424 */ /* 0x000fe200078e00ff */
[----:B------:R-:W-:Y:S01]  /*e410*/  LOP3.LUT R58, R58, 0xffff, RZ, 0xc0, !PT ;  /* 0x0000ffff3a3a7812 */ /* 0x000fe200078ec0ff */
[----:B------:R-:W-:Y:S01]  /*e420*/  IMAD R17, R3, 0x2, R16 ;  /* 0x0000000203117824 */ /* 0x000fe200078e0210 */
[----:B------:R-:W-:Y:S01]  /*e430*/  F2FP.SATFINITE.E4M3.F32.PACK_AB_MERGE_C R66, R67, R66, RZ ;  /* 0x000000424342723e */ /* 0x000fe200048070ff */
[----:B------:R-:W-:Y:S01]  /*e440*/  @P1 FFMA.FTZ R5, R252, R9, +INF ;  /* 0x7f800000fc051423 */ /* 0x000fe20000010009 */
[----:B------:R-:W-:Y:S01]  /*e450*/  PRMT R62, R23, 0x5210, R58 ;  /* 0x00005210173e7816 */ /* 0x000fe2000000003a */
[----:B------:R-:W-:Y:S01]  /*e460*/  IMAD R18, R3, 0x2, R17 ;  /* 0x0000000203127824 */ /* 0x000fe200078e0211 */
[----:B-1----:R-:W0:Y:S01]  /*e470*/  LDC.64 R26, c[0x0][0x398] ;  /* 0x0000e600ff1a7b82 */ /* 0x002e220000000a00 */
[----:B------:R-:W-:Y:S01]  /*e480*/  LOP3.LUT R42, R42, 0xffff, RZ, 0xc0, !PT ;  /* 0x0000ffff2a2a7812 */ /* 0x000fe200078ec0ff */
[----:B------:R-:W-:Y:S01]  /*e490*/  IMAD R9, R122, UR5, RZ ;  /* 0x000000057a097c24 */ /* 0x000fe2000f8e02ff */
[----:B------:R-:W-:Y:S01]  /*e4a0*/  FSEL R5, R5, -INF , P2 ;  /* 0xff80000005057808 */ /* 0x000fe20001000000 */
[----:B------:R-:W-:Y:S01]  /*e4b0*/  IMAD R19, R3, 0x2, R18 ;  /* 0x0000000203137824 */ /* 0x000fe200078e0212 */
[----:B------:R-:W-:Y:S01]  /*e4c0*/  LOP3.LUT R50, R50, 0xffff, RZ, 0xc0, !PT ;  /* 0x0000ffff32327812 */ /* 0x000fe200078ec0ff */
[----:B------:R-:W-:Y:S01]  /*e4d0*/  USHF.R.S32.HI UR5, URZ, 0x1f, UR4 ;  /* 0x0000001fff057899 */ /* 0x000fe20008011404 */
[----:B------:R-:W-:Y:S01]  /*e4e0*/  PRMT R39, R28, 0x5410, R39 ;  /* 0x000054101c277816 */ /* 0x000fe20000000027 */
[----:B------:R-:W-:Y:S01]  /*e4f0*/  FFMA R0, R5, 0.69314718246459960938, R0 ;  /* 0x3f31721805007823 */ /* 0x000fe20000000000 */
[----:B------:R-:W-:Y:S01]  /*e500*/  IMAD R20, R3, 0x2, R19 ;  /* 0x0000000203147824 */ /* 0x000fe200078e0213 */
[----:B------:R-:W-:-:S02]  /*e510*/  LOP3.LUT R66, R66, 0xffff, RZ, 0xc0, !PT ;  /* 0x0000ffff42427812 */ /* 0x000fc400078ec0ff */
[----:B------:R-:W-:Y:S01]  /*e520*/  PRMT R28, R29, 0x4210, R42 ;  /* 0x000042101d1c7816 */ /* 0x000fe2000000002a */
[----:B------:R-:W1:Y:S01]  /*e530*/  LDS.128 R12, [R8+UR14] ;  /* 0x0000000e080c7984 */ /* 0x000e620008000c00 */
[----:B------:R-:W-:Y:S01]  /*e540*/  IMAD R21, R3, 0x2, R20 ;  /* 0x0000000203157824 */ /* 0x000fe200078e0214 */
[----:B------:R-:W-:Y:S02]  /*e550*/  PRMT R29, R31, 0x4210, R50 ;  /* 0x000042101f1d7816 */ /* 0x000fe40000000032 */
[----:B------:R-:W2:Y:S01]  /*e560*/  LDS.128 R4, [R8+UR14+0x1000] ;  /* 0x0010000e08047984 */ /* 0x000ea20008000c00 */
[----:B------:R-:W-:Y:S01]  /*e570*/  IMAD R22, R3, 0x2, R21 ;  /* 0x0000000203167824 */ /* 0x000fe200078e0215 */
[----:B------:R-:W-:Y:S02]  /*e580*/  PRMT R60, R37, 0x5210, R42 ;  /* 0x00005210253c7816 */ /* 0x000fe4000000002a */
[----:B------:R-:W-:Y:S01]  /*e590*/  PRMT R61, R39, 0x5210, R50 ;  /* 0x00005210273d7816 */ /* 0x000fe20000000032 */
[----:B------:R-:W-:Y:S01]  /*e5a0*/  IMAD R23, R3, 0x2, R22 ;  /* 0x0000000203177824 */ /* 0x000fe200078e0216 */
[----:B------:R-:W-:-:S02]  /*e5b0*/  PRMT R30, R33, 0x4210, R58 ;  /* 0x00004210211e7816 */ /* 0x000fc4000000003a */
[--C-:B------:R-:W-:Y:S01]  /*e5c0*/  PRMT R31, R35, 0x4210, R66.reuse ;  /* 0x00004210231f7816 */ /* 0x100fe20000000042 */
[----:B------:R-:W-:Y:S01]  /*e5d0*/  BAR.SYNC.DEFER_BLOCKING 0x0 ;  /* 0x0000000000007b1d */ /* 0x000fe20000010000 */
[----:B------:R-:W-:Y:S01]  /*e5e0*/  IMAD R24, R3, 0x2, R23 ;  /* 0x0000000203187824 */ /* 0x000fe200078e0217 */
[----:B------:R-:W-:Y:S02]  /*e5f0*/  PRMT R63, R41, 0x5210, R66 ;  /* 0x00005210293f7816 */ /* 0x000fe40000000042 */
[----:B0-----:R-:W-:Y:S01]  /*e600*/  IADD3 R58, P1, P2, R9, UR4, R26 ;  /* 0x00000004093a7c10 */ /* 0x001fe2000fa3e01a */
[C---:B------:R-:W-:Y:S01]  /*e610*/  IMAD R25, R3.reuse, 0x2, R24 ;  /* 0x0000000203197824 */ /* 0x040fe200078e0218 */
[----:B------:R-:W-:Y:S01]  /*e620*/  SHF.R.S32.HI R10, RZ, 0x1f, R9 ;  /* 0x0000001fff0a7819 */ /* 0x000fe20000011409 */
[----:B------:R-:W0:Y:S02]  /*e630*/  LDCU UR4, c[0x0][0x3ec] ;  /* 0x00007d80ff0477ac */ /* 0x000e240008000800 */
[----:B------:R-:W-:Y:S01]  /*e640*/  IMAD R36, R3, 0x2, R25 ;  /* 0x0000000203247824 */ /* 0x000fe200078e0219 */
[----:B------:R-:W-:-:S02]  /*e650*/  IADD3.X R120, PT, PT, R10, UR5, R27, P1, P2 ;  /* 0x000000050a787c10 */ /* 0x000fc40008fe441b */
[----:B------:R-:W-:Y:S01]  /*e660*/  IADD3 R10, P1, PT, R11, R58, RZ ;  /* 0x0000003a0b0a7210 */ /* 0x000fe20007f3e0ff */
[----:B------:R-:W-:-:S03]  /*e670*/  IMAD R37, R3, 0x2, R36 ;  /* 0x0000000203257824 */ /* 0x000fc600078e0224 */
[----:B------:R-:W-:Y:S01]  /*e680*/  LEA.HI.X.SX32 R11, R11, R120, 0x1, P1 ;  /* 0x000000780b0b7211 */ /* 0x000fe200008f0eff */
[----:B------:R-:W-:-:S04]  /*e690*/  IMAD R38, R3, 0x2, R37 ;  /* 0x0000000203267824 */ /* 0x000fc800078e0225 */
[C---:B------:R-:W-:Y:S01]  /*e6a0*/  IMAD R39, R3.reuse, 0x2, R38 ;  /* 0x0000000203277824 */ /* 0x040fe200078e0226 */
[----:B------:R-:W-:Y:S03]  /*e6b0*/  STS.128 [R2], R28 ;  /* 0x0000001c02007388 */ /* 0x000fe60000000c00 */
[C---:B------:R-:W-:Y:S01]  /*e6c0*/  IMAD R40, R3.reuse, 0x2, R39 ;  /* 0x0000000203287824 */ /* 0x040fe200078e0227 */
[----:B0-----:R-:W-:Y:S01]  /*e6d0*/  UIMAD UR4, UR9, UR4, URZ ;  /* 0x00000004090472a4 */ /* 0x001fe2000f8e02ff */
[C---:B-1----:R-:W-:Y:S01]  /*e6e0*/  PRMT R51, R12.reuse, 0x7773, RZ ;  /* 0x000077730c337816 */ /* 0x042fe200000000ff */
[----:B------:R2:W-:Y:S01]  /*e6f0*/  STS.128 [R2+0x800], R60 ;  /* 0x0008003c02007388 */ /* 0x0005e20000000c00 */
[C---:B------:R-:W-:Y:S01]  /*e700*/  PRMT R45, R12.reuse, 0x7772, RZ ;  /* 0x000077720c2d7816 */ /* 0x040fe200000000ff */
[C---:B------:R-:W-:Y:S01]  /*e710*/  IMAD R41, R3.reuse, 0x2, R40 ;  /* 0x0000000203297824 */ /* 0x040fe200078e0228 */
[C---:B------:R-:W-:Y:S01]  /*e720*/  PRMT R77, R12.reuse, 0x7771, RZ ;  /* 0x000077710c4d7816 */ /* 0x040fe200000000ff */
[----:B------:R-:W-:Y:S01]  /*e730*/  USHF.L.U32 UR6, UR4, 0x2, URZ ;  /* 0x0000000204067899 */ /* 0x000fe200080006ff */
[----:B------:R-:W-:Y:S01]  /*e740*/  PRMT R43, R12, 0x7770, RZ ;  /* 0x000077700c2b7816 */ /* 0x000fe200000000ff */
[----:B------:R-:W-:Y:S01]  /*e750*/  BAR.SYNC.DEFER_BLOCKING 0x0 ;  /* 0x0000000000007b1d */ /* 0x000fe20000010000 */
[----:B------:R-:W-:Y:S01]  /*e760*/  IADD3 R12, P1, PT, R16, R58, RZ ;  /* 0x0000003a100c7210 */ /* 0x000fe20007f3e0ff */
[----:B------:R-:W-:Y:S01]  /*e770*/  IMAD R42, R3, 0x2, R41 ;  /* 0x00000002032a7824 */ /* 0x000fe200078e0229 */
[C---:B------:R-:W-:Y:S01]  /*e780*/  PRMT R59, R13.reuse, 0x7773, RZ ;  /* 0x000077730d3b7816 */ /* 0x040fe200000000ff */
[----:B------:R-:W-:Y:S01]  /*e790*/  UIMAD.WIDE UR4, UR4, 0x4, URZ ;  /* 0x00000004040478a5 */ /* 0x000fe2000f8e02ff */
[----:B------:R-:W-:-:S02]  /*e7a0*/  PRMT R55, R13, 0x7772, RZ ;  /* 0x000077720d377816 */ /* 0x000fc400000000ff */
[C---:B------:R-:W-:Y:S02]  /*e7b0*/  PRMT R53, R13.reuse, 0x7771, RZ ;  /* 0x000077710d357816 */ /* 0x040fe400000000ff */
[----:B------:R-:W-:Y:S02]  /*e7c0*/  PRMT R75, R13, 0x7770, RZ ;  /* 0x000077700d4b7816 */ /* 0x000fe400000000ff */
[C---:B--2---:R-:W-:Y:S02]  /*e7d0*/  PRMT R2, R4.reuse, 0x7773, RZ ;  /* 0x0000777304027816 */ /* 0x044fe400000000ff */
[C---:B------:R-:W-:Y:S02]  /*e7e0*/  PRMT R9, R4.reuse, 0x7772, RZ ;  /* 0x0000777204097816 */ /* 0x040fe400000000ff */
[C---:B------:R-:W-:Y:S02]  /*e7f0*/  PRMT R26, R4.reuse, 0x7771, RZ ;  /* 0x00007771041a7816 */ /* 0x040fe400000000ff */
[----:B------:R-:W-:-:S02]  /*e800*/  PRMT R30, R4, 0x7770, RZ ;  /* 0x00007770041e7816 */ /* 0x000fc400000000ff */
[----:B------:R-:W-:Y:S02]  /*e810*/  LEA.HI.X.SX32 R13, R16, R120, 0x1, P1 ;  /* 0x00000078100d7211 */ /* 0x000fe400008f0eff */
[----:B------:R-:W-:Y:S02]  /*e820*/  IADD3 R4, P1, PT, R17, R58, RZ ;  /* 0x0000003a11047210 */ /* 0x000fe40007f3e0ff */
[C---:B------:R-:W-:Y:S01]  /*e830*/  PRMT R27, R5.reuse, 0x7773, RZ ;  /* 0x00007773051b7816 */ /* 0x040fe200000000ff */
[----:B------:R0:W-:Y:S01]  /*e840*/  STG.E.U8 desc[UR34][R10.64], R43 ;  /* 0x0000002b0a007986 */ /* 0x0001e2000c101122 */
[C---:B------:R-:W-:Y:S02]  /*e850*/  PRMT R28, R5.reuse, 0x7772, RZ ;  /* 0x00007772051c7816 */ /* 0x040fe400000000ff */
[C---:B------:R-:W-:Y:S01]  /*e860*/  PRMT R29, R5.reuse, 0x7771, RZ ;  /* 0x00007771051d7816 */ /* 0x040fe200000000ff */
[----:B------:R-:W-:Y:S01]  /*e870*/  STG.E.U8 desc[UR34][R12.64], R77 ;  /* 0x0000004d0c007986 */ /* 0x000fe2000c101122 */
[----:B------:R-:W-:-:S02]  /*e880*/  PRMT R34, R5, 0x7770, RZ ;  /* 0x0000777005227816 */ /* 0x000fc400000000ff */
[----:B------:R-:W-:Y:S02]  /*e890*/  LEA.HI.X.SX32 R5, R17, R120, 0x1, P1 ;  /* 0x0000007811057211 */ /* 0x000fe400008f0eff */
[C---:B------:R-:W-:Y:S02]  /*e8a0*/  PRMT R31, R6.reuse, 0x7773, RZ ;  /* 0x00007773061f7816 */ /* 0x040fe400000000ff */
[C---:B------:R-:W-:Y:S01]  /*e8b0*/  PRMT R32, R6.reuse, 0x7772, RZ ;  /* 0x0000777206207816 */ /* 0x040fe200000000ff */
[C---:B0-----:R-:W-:Y:S01]  /*e8c0*/  IMAD R43, R3.reuse, 0x2, R42 ;  /* 0x00000002032b7824 */ /* 0x041fe200078e022a */
[C---:B------:R-:W-:Y:S01]  /*e8d0*/  PRMT R33, R6.reuse, 0x7771, RZ ;  /* 0x0000777106217816 */ /* 0x040fe200000000ff */
[----:B------:R0:W-:Y:S01]  /*e8e0*/  STG.E.U8 desc[UR34][R4.64], R45 ;  /* 0x0000002d04007986 */ /* 0x0001e2000c101122 */
[----:B------:R-:W-:Y:S01]  /*e8f0*/  PRMT R48, R6, 0x7770, RZ ;  /* 0x0000777006307816 */ /* 0x000fe200000000ff */
[----:B------:R-:W-:Y:S01]  /*e900*/  IMAD R44, R3, 0x2, R43 ;  /* 0x00000002032c7824 */ /* 0x000fe200078e022b */
[----:B------:R-:W-:-:S02]  /*e910*/  IADD3 R6, P1, PT, R18, R58, RZ ;  /* 0x0000003a12067210 */ /* 0x000fc40007f3e0ff */
[C---:B------:R-:W-:Y:S02]  /*e920*/  PRMT R35, R7.reuse, 0x7773, RZ ;  /* 0x0000777307237816 */ /* 0x040fe400000000ff */
[C---:B------:R-:W-:Y:S02]  /*e930*/  PRMT R46, R7.reuse, 0x7772, RZ ;  /* 0x00007772072e7816 */ /* 0x040fe400000000ff */
[C---:B------:R-:W-:Y:S02]  /*e940*/  PRMT R47, R7.reuse, 0x7771, RZ ;  /* 0x00007771072f7816 */ /* 0x040fe400000000ff */
[----:B------:R-:W-:Y:S01]  /*e950*/  PRMT R49, R7, 0x7770, RZ ;  /* 0x0000777007317816 */ /* 0x000fe200000000ff */
[C---:B0-----:R-:W-:Y:S01]  /*e960*/  IMAD R45, R3.reuse, 0x2, R44 ;  /* 0x00000002032d7824 */ /* 0x041fe200078e022c */
[----:B------:R-:W-:Y:S02]  /*e970*/  LEA.HI.X.SX32 R7, R18, R120, 0x1, P1 ;  /* 0x0000007812077211 */ /* 0x000fe400008f0eff */
[C---:B------:R-:W-:Y:S01]  /*e980*/  PRMT R63, R14.reuse, 0x7773, RZ ;  /* 0x000077730e3f7816 */ /* 0x040fe200000000ff */
[----:B------:R-:W-:Y:S01]  /*e990*/  IMAD R50, R3, 0x2, R45 ;  /* 0x0000000203327824 */ /* 0x000fe200078e022d */
[C---:B------:R-:W-:Y:S01]  /*e9a0*/  PRMT R61, R14.reuse, 0x7772, RZ ;  /* 0x000077720e3d7816 */ /* 0x040fe200000000ff */
[----:B------:R0:W-:Y:S01]  /*e9b0*/  STG.E.U8 desc[UR34][R6.64], R51 ;  /* 0x0000003306007986 */ /* 0x0001e2000c101122 */
[----:B------:R-:W-:-:S02]  /*e9c0*/  PRMT R73, R14, 0x7771, RZ ;  /* 0x000077710e497816 */ /* 0x000fc400000000ff */
[----:B------:R-:W-:Y:S02]  /*e9d0*/  PRMT R57, R14, 0x7770, RZ ;  /* 0x000077700e397816 */ /* 0x000fe400000000ff */
[-C--:B------:R-:W-:Y:S02]  /*e9e0*/  IADD3 R14, P1, PT, R19, R58.reuse, RZ ;  /* 0x0000003a130e7210 */ /* 0x080fe40007f3e0ff */
[----:B------:R-:W-:Y:S02]  /*e9f0*/  IADD3 R16, P2, PT, R20, R58, RZ ;  /* 0x0000003a14107210 */ /* 0x000fe40007f5e0ff */
[C---:B------:R-:W-:Y:S02]  /*ea00*/  PRMT R69, R15.reuse, 0x7773, RZ ;  /* 0x000077730f457816 */ /* 0x040fe400000000ff */
[----:B------:R-:W-:Y:S01]  /*ea10*/  PRMT R67, R15, 0x7772, RZ ;  /* 0x000077720f437816 */ /* 0x000fe200000000ff */
[----:B0-----:R-:W-:Y:S01]  /*ea20*/  IMAD R51, R3, 0x2, R50 ;  /* 0x0000000203337824 */ /* 0x001fe200078e0232 */
[----:B------:R-:W-:-:S02]  /*ea30*/  PRMT R71, R15, 0x7771, RZ ;  /* 0x000077710f477816 */ /* 0x000fc400000000ff */
[----:B------:R-:W-:Y:S01]  /*ea40*/  PRMT R65, R15, 0x7770, RZ ;  /* 0x000077700f417816 */ /* 0x000fe200000000ff */
[----:B------:R-:W-:Y:S01]  /*ea50*/  IMAD R52, R3, 0x2, R51 ;  /* 0x0000000203347824 */ /* 0x000fe200078e0233 */
[-C--:B------:R-:W-:Y:S02]  /*ea60*/  LEA.HI.X.SX32 R15, R19, R120.reuse, 0x1, P1 ;  /* 0x00000078130f7211 */ /* 0x080fe400008f0eff */
[----:B------:R-:W-:Y:S02]  /*ea70*/  LEA.HI.X.SX32 R17, R20, R120, 0x1, P2 ;  /* 0x0000007814117211 */ /* 0x000fe400010f0eff */
[-C--:B------:R-:W-:Y:S01]  /*ea80*/  IADD3 R10, P1, PT, R21, R58.reuse, RZ ;  /* 0x0000003a150a7210 */ /* 0x080fe20007f3e0ff */
[----:B------:R-:W-:Y:S01]  /*ea90*/  STG.E.U8 desc[UR34][R14.64], R75 ;  /* 0x0000004b0e007986 */ /* 0x000fe2000c101122 */
[----:B------:R-:W-:Y:S02]  /*eaa0*/  IADD3 R12, P2, PT, R23, R58, RZ ;  /* 0x0000003a170c7210 */ /* 0x000fe40007f5e0ff */
[----:B------:R-:W-:Y:S01]  /*eab0*/  LEA.HI.X.SX32 R11, R21, R120, 0x1, P1 ;  /* 0x00000078150b7211 */ /* 0x000fe200008f0eff */
[----:B------:R0:W-:Y:S01]  /*eac0*/  STG.E.U8 desc[UR34][R16.64], R53 ;  /* 0x0000003510007986 */ /* 0x0001e2000c101122 */
[----:B------:R-:W-:-:S02]  /*ead0*/  IADD3 R4, P1, PT, R22, R58, RZ ;  /* 0x0000003a16047210 */ /* 0x000fc40007f3e0ff */
[-C--:B------:R-:W-:Y:S01]  /*eae0*/  LEA.HI.X.SX32 R13, R23, R120.reuse, 0x1, P2 ;  /* 0x00000078170d7211 */ /* 0x080fe200010f0eff */
[----:B------:R1:W-:Y:S01]  /*eaf0*/  STG.E.U8 desc[UR34][R10.64], R55 ;  /* 0x000000370a007986 */ /* 0x0003e2000c101122 */
[----:B------:R-:W-:Y:S02]  /*eb00*/  LEA.HI.X.SX32 R5, R22, R120, 0x1, P1 ;  /* 0x0000007816057211 */ /* 0x000fe400008f0eff */
[----:B------:R-:W-:-:S03]  /*eb10*/  IADD3 R6, P1, PT, R24, R58, RZ ;  /* 0x0000003a18067210 */ /* 0x000fc60007f3e0ff */
[----:B------:R2:W-:Y:S01]  /*eb20*/  STG.E.U8 desc[UR34][R4.64], R59 ;  /* 0x0000003b04007986 */ /* 0x0005e2000c101122 */
[----:B------:R-:W-:Y:S01]  /*eb30*/  LEA.HI.X.SX32 R7, R24, R120, 0x1, P1 ;  /* 0x0000007818077211 */ /* 0x000fe200008f0eff */
[----:B0-----:R-:W-:Y:S01]  /*eb40*/  IMAD R53, R3, 0x2, R52 ;  /* 0x0000000203357824 */ /* 0x001fe200078e0234 */
[-C--:B------:R-:W-:Y:S01]  /*eb50*/  IADD3 R14, P1, PT, R25, R58.reuse, RZ ;  /* 0x0000003a190e7210 */ /* 0x080fe20007f3e0ff */
[----:B------:R0:W-:Y:S01]  /*eb60*/  STG.E.U8 desc[UR34][R12.64], R57 ;  /* 0x000000390c007986 */ /* 0x0001e2000c101122 */
[C---:B------:R-:W-:Y:S01]  /*eb70*/  IADD3 R16, P2, PT, R36.reuse, R58, RZ ;  /* 0x0000003a24107210 */ /* 0x040fe20007f5e0ff */
[----:B------:R-:W-:Y:S01]  /*eb80*/  IMAD R54, R3, 0x2, R53 ;  /* 0x0000000203367824 */ /* 0x000fe200078e0235 */
[-C--:B------:R-:W-:Y:S01]  /*eb90*/  LEA.HI.X.SX32 R15, R25, R120.reuse, 0x1, P1 ;  /* 0x00000078190f7211 */ /* 0x080fe200008f0eff */
[----:B------:R3:W-:Y:S01]  /*eba0*/  STG.E.U8 desc[UR34][R6.64], R73 ;  /* 0x0000004906007986 */ /* 0x0007e2000c101122 */
[----:B------:R-:W-:Y:S01]  /*ebb0*/  LEA.HI.X.SX32 R17, R36, R120, 0x1, P2 ;  /* 0x0000007824117211 */ /* 0x000fe200010f0eff */
[----:B-1----:R-:W-:Y:S01]  /*ebc0*/  IMAD R55, R3, 0x2, R54 ;  /* 0x0000000203377824 */ /* 0x002fe200078e0236 */
[-C--:B------:R-:W-:Y:S01]  /*ebd0*/  IADD3 R20, P2, PT, R39, R58.reuse, RZ ;  /* 0x0000003a27147210 */ /* 0x080fe20007f5e0ff */
[----:B------:R1:W-:Y:S01]  /*ebe0*/  STG.E.U8 desc[UR34][R14.64], R61 ;  /* 0x0000003d0e007986 */ /* 0x0003e2000c101122 */
[----:B--2---:R-:W-:Y:S01]  /*ebf0*/  IADD3 R4, P1, PT, R37, R58, RZ ;  /* 0x0000003a25047210 */ /* 0x004fe20007f3e0ff */
[----:B------:R-:W-:Y:S01]  /*ec00*/  IMAD R56, R3, 0x2, R55 ;  /* 0x0000000203387824 */ /* 0x000fe200078e0237 */
[-C--:B------:R-:W-:Y:S01]  /*ec10*/  LEA.HI.X.SX32 R21, R39, R120.reuse, 0x1, P2 ;  /* 0x0000007827157211 */ /* 0x080fe200010f0eff */
[----:B------:R2:W-:Y:S01]  /*ec20*/  STG.E.U8 desc[UR34][R16.64], R63 ;  /* 0x0000003f10007986 */ /* 0x0005e2000c101122 */
[----:B------:R-:W-:Y:S01]  /*ec30*/  LEA.HI.X.SX32 R5, R37, R120, 0x1, P1 ;  /* 0x0000007825057211 */ /* 0x000fe200008f0eff */
[----:B0-----:R-:W-:Y:S01]  /*ec40*/  IMAD R57, R3, 0x2, R56 ;  /* 0x0000000203397824 */ /* 0x001fe200078e0238 */
[----:B------:R-:W-:-:S02]  /*ec50*/  IADD3 R18, P1, PT, R38, R58, RZ ;  /* 0x0000003a26127210 */ /* 0x000fc40007f3e0ff */
[----:B------:R-:W-:Y:S01]  /*ec60*/  IADD3 R12, P2, PT, R42, R58, RZ ;  /* 0x0000003a2a0c7210 */ /* 0x000fe20007f5e0ff */
[C---:B------:R-:W-:Y:S01]  /*ec70*/  IMAD R59, R3.reuse, 0x2, R57 ;  /* 0x00000002033b7824 */ /* 0x040fe200078e0239 */
[----:B------:R0:W-:Y:S01]  /*ec80*/  STG.E.U8 desc[UR34][R4.64], R65 ;  /* 0x0000004104007986 */ /* 0x0001e2000c101122 */
[----:B------:R-:W-:Y:S02]  /*ec90*/  LEA.HI.X.SX32 R19, R38, R120, 0x1, P1 ;  /* 0x0000007826137211 */ /* 0x000fe400008f0eff */
[C---:B------:R-:W-:Y:S01]  /*eca0*/  IMAD R60, R3.reuse, 0x2, R59 ;  /* 0x00000002033c7824 */ /* 0x040fe200078e023b */
[C---:B---3--:R-:W-:Y:S02]  /*ecb0*/  IADD3 R6, P1, PT, R40.reuse, R58, RZ ;  /* 0x0000003a28067210 */ /* 0x048fe40007f3e0ff */
[----:B------:R-:W-:Y:S01]  /*ecc0*/  STG.E.U8 desc[UR34][R18.64], R71 ;  /* 0x0000004712007986 */ /* 0x000fe2000c101122 */
[----:B-1----:R-:W-:Y:S01]  /*ecd0*/  IMAD R61, R3, 0x2, R60 ;  /* 0x00000002033d7824 */ /* 0x002fe200078e023c */
[----:B------:R-:W-:-:S02]  /*ece0*/  LEA.HI.X.SX32 R7, R40, R120, 0x1, P1 ;  /* 0x0000007828077211 */ /* 0x000fc400008f0eff */
[----:B------:R1:W-:Y:S01]  /*ecf0*/  STG.E.U8 desc[UR34][R20.64], R67 ;  /* 0x0000004314007986 */ /* 0x0003e2000c101122 */
[----:B------:R-:W-:Y:S01]  /*ed00*/  IMAD R62, R3, 0x2, R61 ;  /* 0x00000002033e7824 */ /* 0x000fe200078e023d */
[----:B------:R-:W-:Y:S02]  /*ed10*/  IADD3 R14, P3, PT, R45, R58, RZ ;  /* 0x0000003a2d0e7210 */ /* 0x000fe40007f7e0ff */
[----:B------:R3:W-:Y:S01]  /*ed20*/  STG.E.U8 desc[UR34][R6.64], R69 ;  /* 0x0000004506007986 */ /* 0x0007e2000c101122 */
[----:B--2---:R-:W-:Y:S01]  /*ed30*/  IMAD R63, R3, 0x2, R62 ;  /* 0x00000002033f7824 */ /* 0x004fe200078e023e */
[----:B------:R-:W-:Y:S02]  /*ed40*/  LEA.HI.X.SX32 R15, R45, R120, 0x1, P3 ;  /* 0x000000782d0f7211 */ /* 0x000fe400018f0eff */
[----:B------:R-:W-:Y:S01]  /*ed50*/  IADD3 R10, P1, PT, R41, R58, RZ ;  /* 0x0000003a290a7210 */ /* 0x000fe20007f3e0ff */
[C---:B0-----:R-:W-:Y:S01]  /*ed60*/  IMAD R65, R3.reuse, 0x2, R63 ;  /* 0x0000000203417824 */ /* 0x041fe200078e023f */
[----:B------:R-:W-:Y:S01]  /*ed70*/  LEA.HI.X.SX32 R13, R42, R120, 0x1, P2 ;  /* 0x000000782a0d7211 */ /* 0x000fe200010f0eff */
[----:B------:R-:W0:Y:S01]  /*ed80*/  LDS.128 R4, [R8+UR14] ;  /* 0x0000000e08047984 */ /* 0x000e220008000c00 */
[----:B-1----:R-:W-:Y:S01]  /*ed90*/  IADD3 R20, P3, PT, R52, R58, RZ ;  /* 0x0000003a34147210 */ /* 0x002fe20007f7e0ff */
[----:B------:R-:W-:Y:S01]  /*eda0*/  IMAD R66, R3, 0x2, R65 ;  /* 0x0000000203427824 */ /* 0x000fe200078e0241 */
[----:B------:R-:W-:-:S02]  /*edb0*/  LEA.HI.X.SX32 R11, R41, R120, 0x1, P1 ;  /* 0x00000078290b7211 */ /* 0x000fc400008f0eff */
[----:B------:R-:W-:Y:S01]  /*edc0*/  LEA.HI.X.SX32 R21, R52, R120, 0x1, P3 ;  /* 0x0000007834157211 */ /* 0x000fe200018f0eff */
[----:B------:R-:W-:Y:S01]  /*edd0*/  IMAD R67, R3, 0x2, R66 ;  /* 0x0000000203437824 */ /* 0x000fe200078e0242 */
[-C--:B------:R-:W-:Y:S02]  /*ede0*/  IADD3 R36, P3, PT, R55, R58.reuse, RZ ;  /* 0x0000003a37247210 */ /* 0x080fe40007f7e0ff */
[----:B------:R-:W-:Y:S01]  /*edf0*/  IADD3 R18, P1, PT, R43, R58, RZ ;  /* 0x0000003a2b127210 */ /* 0x000fe20007f3e0ff */
[----:B---3--:R-:W-:Y:S01]  /*ee00*/  IMAD R69, R3, 0x2, R67 ;  /* 0x0000000203457824 */ /* 0x008fe200078e0243 */
[----:B------:R-:W-:Y:S02]  /*ee10*/  LEA.HI.X.SX32 R37, R55, R120, 0x1, P3 ;  /* 0x0000007837257211 */ /* 0x000fe400018f0eff */
[-C--:B------:R-:W-:Y:S01]  /*ee20*/  IADD3 R16, P2, PT, R44, R58.reuse, RZ ;  /* 0x0000003a2c107210 */ /* 0x080fe20007f5e0ff */
[----:B------:R-:W-:Y:S01]  /*ee30*/  IMAD R71, R3, 0x2, R69 ;  /* 0x0000000203477824 */ /* 0x000fe200078e0245 */
[----:B------:R-:W-:-:S02]  /*ee40*/  IADD3 R42, P3, PT, R59, R58, RZ ;  /* 0x0000003a3b2a7210 */ /* 0x000fc40007f7e0ff */
[-C--:B------:R-:W-:Y:S01]  /*ee50*/  LEA.HI.X.SX32 R19, R43, R120.reuse, 0x1, P1 ;  /* 0x000000782b137211 */ /* 0x080fe200008f0eff */
[C---:B------:R-:W-:Y:S01]  /*ee60*/  IMAD R73, R3.reuse, 0x2, R71 ;  /* 0x0000000203497824 */ /* 0x040fe200078e0247 */
[----:B------:R-:W-:Y:S02]  /*ee70*/  LEA.HI.X.SX32 R17, R44, R120, 0x1, P2 ;  /* 0x000000782c117211 */ /* 0x000fe400010f0eff */
[C---:B------:R-:W-:Y:S01]  /*ee80*/  IADD3 R24, P1, PT, R50.reuse, R58, RZ ;  /* 0x0000003a32187210 */ /* 0x040fe20007f3e0ff */
[----:B------:R-:W-:Y:S01]  /*ee90*/  IMAD R75, R3, 0x2, R73 ;  /* 0x00000002034b7824 */ /* 0x000fe200078e0249 */
[----:B------:R-:W-:Y:S02]  /*eea0*/  LEA.HI.X.SX32 R43, R59, R120, 0x1, P3 ;  /* 0x000000783b2b7211 */ /* 0x000fe400018f0eff */
[----:B------:R-:W-:Y:S01]  /*eeb0*/  IADD3 R22, P2, PT, R51, R58, RZ ;  /* 0x0000003a33167210 */ /* 0x000fe20007f5e0ff */
[----:B------:R-:W-:Y:S01]  /*eec0*/  IMAD R77, R3, 0x2, R75 ;  /* 0x00000002034d7824 */ /* 0x000fe200078e024b */
[----:B------:R-:W-:-:S02]  /*eed0*/  LEA.HI.X.SX32 R25, R50, R120, 0x1, P1 ;  /* 0x0000007832197211 */ /* 0x000fc400008f0eff */
[----:B------:R-:W-:Y:S01]  /*eee0*/  LEA.HI.X.SX32 R23, R51, R120, 0x1, P2 ;  /* 0x0000007833177211 */ /* 0x000fe200010f0eff */
[----:B------:R-:W-:Y:S01]  /*eef0*/  IMAD R79, R3, 0x2, R77 ;  /* 0x00000002034f7824 */ /* 0x000fe200078e024d */
[-C--:B------:R-:W-:Y:S02]  /*ef00*/  IADD3 R40, P1, PT, R53, R58.reuse, RZ ;  /* 0x0000003a35287210 */ /* 0x080fe40007f3e0ff */
[C---:B------:R-:W-:Y:S01]  /*ef10*/  IADD3 R38, P2, PT, R54.reuse, R58, RZ ;  /* 0x0000003a36267210 */ /* 0x040fe20007f5e0ff */
[----:B------:R-:W-:Y:S01]  /*ef20*/  IMAD R59, R3, 0x2, R79 ;  /* 0x00000002033b7824 */ /* 0x000fe200078e024f */
[-C--:B------:R-:W-:Y:S02]  /*ef30*/  LEA.HI.X.SX32 R41, R53, R120.reuse, 0x1, P1 ;  /* 0x0000007835297211 */ /* 0x080fe400008f0eff */
[----:B------:R-:W-:Y:S01]  /*ef40*/  LEA.HI.X.SX32 R39, R54, R120, 0x1, P2 ;  /* 0x0000007836277211 */ /* 0x000fe200010f0eff */
[----:B------:R-:W-:Y:S01]  /*ef50*/  IMAD R83, R3, 0x2, R59 ;  /* 0x0000000203537824 */ /* 0x000fe200078e023b */
[----:B------:R-:W-:-:S02]  /*ef60*/  IADD3 R50, P1, PT, R56, R58, RZ ;  /* 0x0000003a38327210 */ /* 0x000fc40007f3e0ff */
[----:B------:R-:W-:Y:S01]  /*ef70*/  IADD3 R44, P2, PT, R57, R58, RZ ;  /* 0x0000003a392c7210 */ /* 0x000fe20007f5e0ff */
[----:B------:R-:W-:Y:S01]  /*ef80*/  IMAD R85, R3, 0x2, R83 ;  /* 0x0000000203557824 */ /* 0x000fe200078e0253 */
[-C--:B------:R-:W-:Y:S02]  /*ef90*/  LEA.HI.X.SX32 R51, R56, R120.reuse, 0x1, P1 ;  /* 0x0000007838337211 */ /* 0x080fe400008f0eff */
[----:B------:R-:W-:Y:S01]  /*efa0*/  LEA.HI.X.SX32 R45, R57, R120, 0x1, P2 ;  /* 0x00000078392d7211 */ /* 0x000fe200010f0eff */
[----:B------:R-:W-:Y:S01]  /*efb0*/  IMAD R87, R3, 0x2, R85 ;  /* 0x0000000203577824 */ /* 0x000fe200078e0255 */
[-C--:B------:R-:W-:Y:S02]  /*efc0*/  IADD3 R56, P1, PT, R60, R58.reuse, RZ ;  /* 0x0000003a3c387210 */ /* 0x080fe40007f3e0ff */
[-C--:B------:R-:W-:Y:S01]  /*efd0*/  IADD3 R54, P2, PT, R61, R58.reuse, RZ ;  /* 0x0000003a3d367210 */ /* 0x080fe20007f5e0ff */
[----:B------:R-:W-:Y:S01]  /*efe0*/  IMAD R89, R3, 0x2, R87 ;  /* 0x0000000203597824 */ /* 0x000fe200078e0257 */
[----:B------:R-:W-:-:S02]  /*eff0*/  IADD3 R52, P3, PT, R62, R58, RZ ;  /* 0x0000003a3e347210 */ /* 0x000fc40007f7e0ff */
[-C--:B------:R-:W-:Y:S01]  /*f000*/  LEA.HI.X.SX32 R57, R60, R120.reuse, 0x1, P1 ;  /* 0x000000783c397211 */ /* 0x080fe200008f0eff */
[----:B------:R-:W-:Y:S01]  /*f010*/  IMAD R91, R3, 0x2, R89 ;  /* 0x00000002035b7824 */ /* 0x000fe200078e0259 */
[-C--:B------:R-:W-:Y:S02]  /*f020*/  LEA.HI.X.SX32 R55, R61, R120.reuse, 0x1, P2 ;  /* 0x000000783d377211 */ /* 0x080fe400010f0eff */
[----:B------:R-:W-:Y:S01]  /*f030*/  LEA.HI.X.SX32 R53, R62, R120, 0x1, P3 ;  /* 0x000000783e357211 */ /* 0x000fe200018f0eff */
[----:B------:R-:W-:Y:S01]  /*f040*/  IMAD R93, R3, 0x2, R91 ;  /* 0x00000002035d7824 */ /* 0x000fe200078e025b */
[-C--:B------:R-:W-:Y:S02]  /*f050*/  IADD3 R60, P1, PT, R63, R58.reuse, RZ ;  /* 0x0000003a3f3c7210 */ /* 0x080fe40007f3e0ff */
        /* <DEDUP_REMOVED lines=8> */
[----:B------:R-:W-:Y:S02]  /*f0e0*/  LEA.HI.X.SX32 R69, R69, R120, 0x1, P2 ;  /* 0x0000007845457211 */ /* 0x000fe400010f0eff */
[----:B------:R-:W-:Y:S02]  /*f0f0*/  IADD3 R74, P2, PT, R75, R58, RZ ;  /* 0x0000003a4b4a7210 */ /* 0x000fe40007f5e0ff */
[----:B------:R-:W-:-:S02]  /*f100*/  LEA.HI.X.SX32 R65, R66, R120, 0x1, P3 ;  /* 0x0000007842417211 */ /* 0x000fc400018f0eff */
[----:B------:R-:W-:Y:S02]  /*f110*/  IADD3 R70, P3, PT, R71, R58, RZ ;  /* 0x0000003a47467210 */ /* 0x000fe40007f7e0ff */
[----:B------:R-:W-:Y:S02]  /*f120*/  LEA.HI.X.SX32 R75, R75, R120, 0x1, P2 ;  /* 0x000000784b4b7211 */ /* 0x000fe400010f0eff */
[----:B------:R-:W-:Y:S02]  /*f130*/  IADD3 R80, P2, PT, R59, R58, RZ ;  /* 0x0000003a3b507210 */ /* 0x000fe40007f5e0ff */
[----:B------:R-:W-:Y:S02]  /*f140*/  LEA.HI.X.SX32 R71, R71, R120, 0x1, P3 ;  /* 0x0000007847477211 */ /* 0x000fe400018f0eff */
[----:B------:R-:W-:Y:S02]  /*f150*/  IADD3 R76, P3, PT, R77, R58, RZ ;  /* 0x0000003a4d4c7210 */ /* 0x000fe40007f7e0ff */
[-C--:B------:R-:W-:Y:S01]  /*f160*/  LEA.HI.X.SX32 R81, R59, R120.reuse, 0x1, P2 ;  /* 0x000000783b517211 */ /* 0x080fe200010f0eff */
[----:B------:R-:W-:Y:S01]  /*f170*/  IMAD R59, R3, 0x2, R99 ;  /* 0x00000002033b7824 */ /* 0x000fe200078e0263 */
[----:B------:R-:W-:-:S02]  /*f180*/  LEA.HI.X.SX32 R77, R77, R120, 0x1, P3 ;  /* 0x000000784d4d7211 */ /* 0x000fc400018f0eff */
[-C--:B------:R-:W-:Y:S01]  /*f190*/  IADD3 R66, P1, PT, R67, R58.reuse, RZ ;  /* 0x0000003a43427210 */ /* 0x080fe20007f3e0ff */
[----:B------:R-:W-:Y:S01]  /*f1a0*/  IMAD R103, R3, 0x2, R59 ;  /* 0x0000000203677824 */ /* 0x000fe200078e023b */
[----:B------:R-:W-:Y:S02]  /*f1b0*/  IADD3 R82, P3, PT, R83, R58, RZ ;  /* 0x0000003a53527210 */ /* 0x000fe40007f7e0ff */
[-C--:B------:R-:W-:Y:S01]  /*f1c0*/  LEA.HI.X.SX32 R67, R67, R120.reuse, 0x1, P1 ;  /* 0x0000007843437211 */ /* 0x080fe200008f0eff */
[----:B------:R-:W-:Y:S01]  /*f1d0*/  IMAD R105, R3, 0x2, R103 ;  /* 0x0000000203697824 */ /* 0x000fe200078e0267 */
[----:B------:R-:W-:Y:S02]  /*f1e0*/  LEA.HI.X.SX32 R83, R83, R120, 0x1, P3 ;  /* 0x0000007853537211 */ /* 0x000fe400018f0eff */
[-C--:B------:R-:W-:Y:S01]  /*f1f0*/  IADD3 R72, P1, PT, R73, R58.reuse, RZ ;  /* 0x0000003a49487210 */ /* 0x080fe20007f3e0ff */
[----:B------:R-:W-:Y:S01]  /*f200*/  IMAD R107, R3, 0x2, R105 ;  /* 0x00000002036b7824 */ /* 0x000fe200078e0269 */
[----:B------:R-:W-:-:S02]  /*f210*/  IADD3 R88, P3, PT, R89, R58, RZ ;  /* 0x0000003a59587210 */ /* 0x000fc40007f7e0ff */
[-C--:B------:R-:W-:Y:S01]  /*f220*/  LEA.HI.X.SX32 R73, R73, R120.reuse, 0x1, P1 ;  /* 0x0000007849497211 */ /* 0x080fe200008f0eff */
[----:B------:R-:W-:Y:S01]  /*f230*/  IMAD R109, R3, 0x2, R107 ;  /* 0x00000002036d7824 */ /* 0x000fe200078e026b */
[----:B------:R-:W-:Y:S02]  /*f240*/  LEA.HI.X.SX32 R89, R89, R120, 0x1, P3 ;  /* 0x0000007859597211 */ /* 0x000fe400018f0eff */
[-C--:B------:R-:W-:Y:S01]  /*f250*/  IADD3 R78, P1, PT, R79, R58.reuse, RZ ;  /* 0x0000003a4f4e7210 */ /* 0x080fe20007f3e0ff */
[----:B------:R-:W-:Y:S01]  /*f260*/  IMAD R111, R3, 0x2, R109 ;  /* 0x00000002036f7824 */ /* 0x000fe200078e026d */
[----:B------:R-:W-:Y:S02]  /*f270*/  IADD3 R94, P3, PT, R95, R58, RZ ;  /* 0x0000003a5f5e7210 */ /* 0x000fe40007f7e0ff */
[-C--:B------:R-:W-:Y:S02]  /*f280*/  LEA.HI.X.SX32 R79, R79, R120.reuse, 0x1, P1 ;  /* 0x000000784f4f7211 */ /* 0x080fe400008f0eff */
[----:B------:R-:W-:-:S02]  /*f290*/  LEA.HI.X.SX32 R95, R95, R120, 0x1, P3 ;  /* 0x000000785f5f7211 */ /* 0x000fc400018f0eff */
[-C--:B------:R-:W-:Y:S02]  /*f2a0*/  IADD3 R84, P1, PT, R85, R58.reuse, RZ ;  /* 0x0000003a55547210 */ /* 0x080fe40007f3e0ff */
[-C--:B------:R-:W-:Y:S02]  /*f2b0*/  IADD3 R86, P2, PT, R87, R58.reuse, RZ ;  /* 0x0000003a57567210 */ /* 0x080fe40007f5e0ff */
[----:B------:R-:W-:Y:S02]  /*f2c0*/  IADD3 R100, P3, PT, R59, R58, RZ ;  /* 0x0000003a3b647210 */ /* 0x000fe40007f7e0ff */
[-C--:B------:R-:W-:Y:S02]  /*f2d0*/  LEA.HI.X.SX32 R85, R85, R120.reuse, 0x1, P1 ;  /* 0x0000007855557211 */ /* 0x080fe400008f0eff */
        /* <DEDUP_REMOVED lines=16> */
[-C--:B------:R-:W-:Y:S02]  /*f3e0*/  IADD3 R104, P2, PT, R105, R58.reuse, RZ ;  /* 0x0000003a69687210 */ /* 0x080fe40007f5e0ff */
[----:B------:R-:W-:Y:S02]  /*f3f0*/  IADD3 R106, P3, PT, R107, R58, RZ ;  /* 0x0000003a6b6a7210 */ /* 0x000fe40007f7e0ff */
[-C--:B------:R-:W-:Y:S02]  /*f400*/  LEA.HI.X.SX32 R103, R103, R120.reuse, 0x1, P1 ;  /* 0x0000007867677211 */ /* 0x080fe400008f0eff */
[----:B------:R-:W-:-:S02]  /*f410*/  LEA.HI.X.SX32 R105, R105, R120, 0x1, P2 ;  /* 0x0000007869697211 */ /* 0x000fc400010f0eff */
[----:B------:R-:W-:Y:S02]  /*f420*/  LEA.HI.X.SX32 R107, R107, R120, 0x1, P3 ;  /* 0x000000786b6b7211 */ /* 0x000fe400018f0eff */
        /* <DEDUP_REMOVED lines=8> */
[-C--:B------:R-:W-:Y:S02]  /*f4b0*/  IADD3 R118, P3, PT, R119, R58.reuse, RZ ;  /* 0x0000003a77767210 */ /* 0x080fe40007f7e0ff */
[----:B------:R-:W-:Y:S02]  /*f4c0*/  IADD3 R58, P4, PT, R3, R58, RZ ;  /* 0x0000003a033a7210 */ /* 0x000fe40007f9e0ff */
[----:B0-----:R-:W-:-:S02]  /*f4d0*/  PRMT R143, R4, 0x7773, RZ ;  /* 0x00007773048f7816 */ /* 0x001fc400000000ff */
[----:B------:R-:W-:Y:S02]  /*f4e0*/  LEA.HI.X.SX32 R59, R3, R120, 0x1, P4 ;  /* 0x00000078033b7211 */ /* 0x000fe400020f0eff */
[C---:B------:R-:W-:Y:S02]  /*f4f0*/  PRMT R145, R4.reuse, 0x7772, RZ ;  /* 0x0000777204917816 */ /* 0x040fe400000000ff */
[C---:B------:R-:W-:Y:S02]  /*f500*/  PRMT R147, R4.reuse, 0x7771, RZ ;  /* 0x0000777104937816 */ /* 0x040fe400000000ff */
[----:B------:R-:W-:Y:S02]  /*f510*/  PRMT R149, R4, 0x7770, RZ ;  /* 0x0000777004957816 */ /* 0x000fe400000000ff */
[C---:B------:R-:W-:Y:S02]  /*f520*/  PRMT R135, R5.reuse, 0x7773, RZ ;  /* 0x0000777305877816 */ /* 0x040fe400000000ff */
[C---:B------:R-:W-:Y:S01]  /*f530*/  PRMT R137, R5.reuse, 0x7772, RZ ;  /* 0x0000777205897816 */ /* 0x040fe200000000ff */
[----:B------:R-:W-:Y:S01]  /*f540*/  STG.E.U8 desc[UR34][R10.64], R149 ;  /* 0x000000950a007986 */ /* 0x000fe2000c101122 */
[----:B------:R-:W-:-:S02]  /*f550*/  PRMT R139, R5, 0x7771, RZ ;  /* 0x00007771058b7816 */ /* 0x000fc400000000ff */
[----:B------:R-:W-:Y:S01]  /*f560*/  PRMT R141, R5, 0x7770, RZ ;  /* 0x00007770058d7816 */ /* 0x000fe200000000ff */
[----:B------:R-:W-:Y:S01]  /*f570*/  STG.E.U8 desc[UR34][R12.64], R147 ;  /* 0x000000930c007986 */ /* 0x000fe2000c101122 */
[C---:B------:R-:W-:Y:S02]  /*f580*/  PRMT R127, R6.reuse, 0x7773, RZ ;  /* 0x00007773067f7816 */ /* 0x040fe400000000ff */
[C---:B------:R-:W-:Y:S01]  /*f590*/  PRMT R129, R6.reuse, 0x7772, RZ ;  /* 0x0000777206817816 */ /* 0x040fe200000000ff */
[----:B------:R-:W-:Y:S01]  /*f5a0*/  STG.E.U8 desc[UR34][R18.64], R145 ;  /* 0x0000009112007986 */ /* 0x000fe2000c101122 */
[C---:B------:R-:W-:Y:S02]  /*f5b0*/  PRMT R131, R6.reuse, 0x7771, RZ ;  /* 0x0000777106837816 */ /* 0x040fe400000000ff */
[----:B------:R-:W-:Y:S01]  /*f5c0*/  PRMT R133, R6, 0x7770, RZ ;  /* 0x0000777006857816 */ /* 0x000fe200000000ff */
[----:B------:R-:W-:Y:S01]  /*f5d0*/  STG.E.U8 desc[UR34][R16.64], R143 ;  /* 0x0000008f10007986 */ /* 0x000fe2000c101122 */
[----:B------:R-:W-:-:S02]  /*f5e0*/  PRMT R3, R7, 0x7773, RZ ;  /* 0x0000777307037816 */ /* 0x000fc400000000ff */
[C---:B------:R-:W-:Y:S01]  /*f5f0*/  PRMT R121, R7.reuse, 0x7772, RZ ;  /* 0x0000777207797816 */ /* 0x040fe200000000ff */
[----:B------:R-:W-:Y:S01]  /*f600*/  STG.E.U8 desc[UR34][R14.64], R141 ;  /* 0x0000008d0e007986 */ /* 0x000fe2000c101122 */
[C---:B------:R-:W-:Y:S02]  /*f610*/  PRMT R123, R7.reuse, 0x7771, RZ ;  /* 0x00007771077b7816 */ /* 0x040fe400000000ff */
[----:B------:R-:W-:Y:S01]  /*f620*/  PRMT R125, R7, 0x7770, RZ ;  /* 0x00007770077d7816 */ /* 0x000fe200000000ff */
[----:B------:R-:W-:Y:S01]  /*f630*/  STG.E.U8 desc[UR34][R24.64], R139 ;  /* 0x0000008b18007986 */ /* 0x000fe2000c101122 */
[-C--:B------:R-:W-:Y:S02]  /*f640*/  LEA.HI.X.SX32 R115, R115, R120.reuse, 0x1, P1 ;  /* 0x0000007873737211 */ /* 0x080fe400008f0eff */
[-C--:B------:R-:W-:Y:S01]  /*f650*/  LEA.HI.X.SX32 R117, R117, R120.reuse, 0x1, P2 ;  /* 0x0000007875757211 */ /* 0x080fe200010f0eff */
[----:B------:R-:W0:Y:S01]  /*f660*/  LDS.128 R4, [R8+UR14+0x1000] ;  /* 0x0010000e08047984 */ /* 0x000e220008000c00 */
[----:B------:R-:W-:-:S03]  /*f670*/  LEA.HI.X.SX32 R119, R119, R120, 0x1, P3 ;  /* 0x0000007877777211 */ /* 0x000fc600018f0eff */
[----:B------:R-:W-:Y:S04]  /*f680*/  STG.E.U8 desc[UR34][R22.64], R137 ;  /* 0x0000008916007986 */ /* 0x000fe8000c101122 */
[----:B------:R-:W-:Y:S04]  /*f690*/  STG.E.U8 desc[UR34][R20.64], R135 ;  /* 0x0000008714007986 */ /* 0x000fe8000c101122 */
[----:B------:R-:W-:Y:S04]  /*f6a0*/  STG.E.U8 desc[UR34][R40.64], R133 ;  /* 0x0000008528007986 */ /* 0x000fe8000c101122 */
[----:B------:R0:W-:Y:S04]  /*f6b0*/  STG.E.U8 desc[UR34][R38.64], R131 ;  /* 0x0000008326007986 */ /* 0x0001e8000c101122 */
[----:B------:R1:W-:Y:S04]  /*f6c0*/  STG.E.U8 desc[UR34][R36.64], R129 ;  /* 0x0000008124007986 */ /* 0x0003e8000c101122 */
[----:B------:R-:W-:Y:S04]  /*f6d0*/  STG.E.U8 desc[UR34][R50.64], R127 ;  /* 0x0000007f32007986 */ /* 0x000fe8000c101122 */
[----:B------:R-:W-:Y:S04]  /*f6e0*/  STG.E.U8 desc[UR34][R44.64], R125 ;  /* 0x0000007d2c007986 */ /* 0x000fe8000c101122 */
[----:B------:R-:W-:Y:S04]  /*f6f0*/  STG.E.U8 desc[UR34][R42.64], R123 ;  /* 0x0000007b2a007986 */ /* 0x000fe8000c101122 */
[----:B------:R-:W-:Y:S04]  /*f700*/  STG.E.U8 desc[UR34][R56.64], R121 ;  /* 0x0000007938007986 */ /* 0x000fe8000c101122 */
[----:B------:R2:W-:Y:S01]  /*f710*/  STG.E.U8 desc[UR34][R54.64], R3 ;  /* 0x0000000336007986 */ /* 0x0005e2000c101122 */
[----:B0-----:R-:W-:-:S02]  /*f720*/  PRMT R39, R4, 0x7770, RZ ;  /* 0x0000777004277816 */ /* 0x001fc400000000ff */
[----:B-1----:R-:W-:Y:S01]  /*f730*/  PRMT R37, R4, 0x7772, RZ ;  /* 0x0000777204257816 */ /* 0x002fe200000000ff */
[----:B------:R-:W-:Y:S01]  /*f740*/  STG.E.U8 desc[UR34][R52.64], R30 ;  /* 0x0000001e34007986 */ /* 0x000fe2000c101122 */
[C---:B------:R-:W-:Y:S02]  /*f750*/  PRMT R25, R5.reuse, 0x7770, RZ ;  /* 0x0000777005197816 */ /* 0x040fe400000000ff */
[C---:B------:R-:W-:Y:S01]  /*f760*/  PRMT R23, R5.reuse, 0x7771, RZ ;  /* 0x0000777105177816 */ /* 0x040fe200000000ff */
[----:B------:R-:W-:Y:S01]  /*f770*/  STG.E.U8 desc[UR34][R60.64], R26 ;  /* 0x0000001a3c007986 */ /* 0x000fe2000c101122 */
[C---:B------:R-:W-:Y:S02]  /*f780*/  PRMT R21, R5.reuse, 0x7772, RZ ;  /* 0x0000777205157816 */ /* 0x040fe400000000ff */
[----:B------:R-:W-:Y:S01]  /*f790*/  PRMT R19, R5, 0x7773, RZ ;  /* 0x0000777305137816 */ /* 0x000fe200000000ff */
[----:B------:R0:W-:Y:S01]  /*f7a0*/  STG.E.U8 desc[UR34][R62.64], R9 ;  /* 0x000000093e007986 */ /* 0x0001e2000c101122 */
[----:B------:R-:W-:-:S02]  /*f7b0*/  PRMT R17, R6, 0x7770, RZ ;  /* 0x0000777006117816 */ /* 0x000fc400000000ff */
[C---:B------:R-:W-:Y:S01]  /*f7c0*/  PRMT R15, R6.reuse, 0x7771, RZ ;  /* 0x00007771060f7816 */ /* 0x040fe200000000ff */
[----:B------:R1:W-:Y:S01]  /*f7d0*/  STG.E.U8 desc[UR34][R64.64], R2 ;  /* 0x0000000240007986 */ /* 0x0003e2000c101122 */
[C---:B------:R-:W-:Y:S02]  /*f7e0*/  PRMT R13, R6.reuse, 0x7772, RZ ;  /* 0x00007772060d7816 */ /* 0x040fe400000000ff */
[----:B------:R-:W-:Y:S01]  /*f7f0*/  PRMT R11, R6, 0x7773, RZ ;  /* 0x00007773060b7816 */ /* 0x000fe200000000ff */
[----:B------:R-:W-:Y:S01]  /*f800*/  STG.E.U8 desc[UR34][R66.64], R34 ;  /* 0x0000002242007986 */ /* 0x000fe2000c101122 */
[C---:B--2---:R-:W-:Y:S02]  /*f810*/  PRMT R3, R7.reuse, 0x7773, RZ ;  /* 0x0000777307037816 */ /* 0x044fe400000000ff */
[C---:B------:R-:W-:Y:S01]  /*f820*/  PRMT R5, R7.reuse, 0x7772, RZ ;  /* 0x0000777207057816 */ /* 0x040fe200000000ff */
[----:B------:R2:W-:Y:S01]  /*f830*/  STG.E.U8 desc[UR34][R68.64], R29 ;  /* 0x0000001d44007986 */ /* 0x0005e2000c101122 */
[----:B0-----:R-:W-:-:S02]  /*f840*/  PRMT R9, R7, 0x7771, RZ ;  /* 0x0000777107097816 */ /* 0x001fc400000000ff */
[----:B------:R-:W-:Y:S01]  /*f850*/  PRMT R7, R7, 0x7770, RZ ;  /* 0x0000777007077816 */ /* 0x000fe200000000ff */
[----:B------:R-:W-:Y:S01]  /*f860*/  STG.E.U8 desc[UR34][R70.64], R28 ;  /* 0x0000001c46007986 */ /* 0x000fe2000c101122 */
[----:B-1----:R-:W-:-:S03]  /*f870*/  LOP3.LUT R2, R126, 0xff, RZ, 0xc0, !PT ;  /* 0x000000ff7e027812 */ /* 0x002fc600078ec0ff */
[----:B------:R0:W-:Y:S01]  /*f880*/  STG.E.U8 desc[UR34][R72.64], R27 ;  /* 0x0000001b48007986 */ /* 0x0001e2000c101122 */
[----:B------:R-:W-:-:S03]  /*f890*/  ISETP.GE.U32.AND P1, PT, R2, 0x80, PT ;  /* 0x000000800200780c */ /* 0x000fc60003f26070 */
[----:B------:R-:W-:Y:S01]  /*f8a0*/  STG.E.U8 desc[UR34][R74.64], R48 ;  /* 0x000000304a007986 */ /* 0x000fe2000c101122 */
[----:B--2---:R-:W-:-:S03]  /*f8b0*/  PRMT R29, R4, 0x7773, RZ ;  /* 0x00007773041d7816 */ /* 0x004fc600000000ff */
[----:B------:R-:W-:Y:S04]  /*f8c0*/  STG.E.U8 desc[UR34][R76.64], R33 ;  /* 0x000000214c007986 */ /* 0x000fe8000c101122 */
[----:B------:R-:W-:Y:S01]  /*f8d0*/  STG.E.U8 desc[UR34][R78.64], R32 ;  /* 0x000000204e007986 */ /* 0x000fe2000c101122 */
[----:B0-----:R-:W-:-:S03]  /*f8e0*/  PRMT R27, R4, 0x7771, RZ ;  /* 0x00007771041b7816 */ /* 0x001fc600000000ff */
[----:B------:R-:W-:Y:S04]  /*f8f0*/  STG.E.U8 desc[UR34][R80.64], R31 ;  /* 0x0000001f50007986 */ /* 0x000fe8000c101122 */
        /* <DEDUP_REMOVED lines=14> */
[----:B------:R0:W-:Y:S04]  /*f9e0*/  STG.E.U8 desc[UR34][R110.64], R13 ;  /* 0x0000000d6e007986 */ /* 0x0001e8000c101122 */
[----:B------:R-:W-:Y:S04]  /*f9f0*/  STG.E.U8 desc[UR34][R112.64], R11 ;  /* 0x0000000b70007986 */ /* 0x000fe8000c101122 */
[----:B------:R-:W-:Y:S04]  /*fa00*/  STG.E.U8 desc[UR34][R114.64], R7 ;  /* 0x0000000772007986 */ /* 0x000fe8000c101122 */
[----:B------:R-:W-:Y:S01]  /*fa10*/  STG.E.U8 desc[UR34][R116.64], R9 ;  /* 0x0000000974007986 */ /* 0x000fe2000c101122 */
[----:B0-----:R-:W0:Y:S03]  /*fa20*/  LDC.64 R12, c[0x0][0x3a0] ;  /* 0x0000e800ff0c7b82 */ /* 0x001e260000000a00 */
[----:B------:R-:W-:Y:S04]  /*fa30*/  STG.E.U8 desc[UR34][R118.64], R5 ;  /* 0x0000000576007986 */ /* 0x000fe8000c101122 */
[----:B------:R1:W-:Y:S01]  /*fa40*/  STG.E.U8 desc[UR34][R58.64], R3 ;  /* 0x000000033a007986 */ /* 0x0003e2000c101122 */
[----:B------:R-:W-:Y:S01]  /*fa50*/  BAR.SYNC.DEFER_BLOCKING 0x0 ;  /* 0x0000000000007b1d */ /* 0x000fe20000010000 */
[----:B-1----:R-:W-:-:S05]  /*fa60*/  IMAD.SHL.U32 R3, R122, 0x4, RZ ;  /* 0x000000047a037824 */ /* 0x002fca00078e00ff */
[----:B0-----:R-:W-:Y:S01]  /*fa70*/  IADD3 R2, P2, P3, R3, UR6, R12 ;  /* 0x0000000603027c10 */ /* 0x001fe2000fb5e00c */
[----:B------:R0:W-:Y:S01]  /*fa80*/  STSM.16.M88 [R130], R0 ;  /* 0x0000000082007844 */ /* 0x0001e20000000000 */
[----:B------:R-:W-:Y:S01]  /*fa90*/  BAR.SYNC.DEFER_BLOCKING 0x0 ;  /* 0x0000000000007b1d */ /* 0x000fe20000010000 */
[----:B0-----:R-:W-:-:S05]  /*faa0*/  IMAD.HI R0, R122, 0x4, RZ ;  /* 0x000000047a007827 */ /* 0x001fca00078e02ff */
[----:B------:R-:W-:Y:S01]  /*fab0*/  IADD3.X R3, PT, PT, R0, UR5, R13, P2, P3 ;  /* 0x0000000500037c10 */ /* 0x000fe200097e640d */
[----:B------:R-:W0:Y:S04]  /*fac0*/  LDSM.16.M88 R17, [R128+UR14] ;  /* 0x0000000e8011783b */ /* 0x000e280008000000 */
[----:B0-----:R0:W-:Y:S01]  /*fad0*/  @!P1 STG.E desc[UR34][R2.64], R17 ;  /* 0x0000001102009986 */ /* 0x0011e2000c101922 */
[----:B------:R-:W-:Y:S06]  /*fae0*/  BAR.SYNC.DEFER_BLOCKING 0x0 ;  /* 0x0000000000007b1d */ /* 0x000fec0000010000 */
[----:B------:R-:W-:Y:S05]  /*faf0*/  @P0 BRA `(.L_x_19) ;  /* 0x0000000000a00947 */ /* 0x000fea0003800000 */
[----:B------:R-:W1:Y:S01]  /*fb00*/  S2UR UR5, SR_CgaCtaId ;  /* 0x00000000000579c3 */ /* 0x000e620000008800 */
[----:B------:R-:W-:Y:S01]  /*fb10*/  NOP ;  /* 0x0000000000007918 */ /* 0x000fe20000000000 */
[----:B------:R-:W-:Y:S01]  /*fb20*/  UMOV UR4, 0x50 ;  /* 0x0000005000047882 */ /* 0x000fe20000000000 */
[----:B------:R-:W-:Y:S02]  /*fb30*/  IMAD.U32 R0, RZ, RZ, UR15 ;  /* 0x0000000fff007e24 */ /* 0x000fe4000f8e00ff */
[----:B0-----:R-:W-:Y:S02]  /*fb40*/  IMAD.MOV.U32 R3, RZ, RZ, 0xff ;  /* 0x000000ffff037424 */ /* 0x001fe400078e00ff */
[----:B------:R-:W-:Y:S01]  /*fb50*/  IMAD.MOV.U32 R7, RZ, RZ, 0x1 ;  /* 0x00000001ff077424 */ /* 0x000fe200078e00ff */
[----:B------:R-:W-:-:S04]  /*fb60*/  LOP3.LUT R0, R0, 0xffff, RZ, 0xc0, !PT ;  /* 0x0000ffff00007812 */ /* 0x000fc800078ec0ff */
[----:B------:R-:W-:-:S05]  /*fb70*/  SHF.R.U32.HI R0, RZ, 0x5, R0 ;  /* 0x00000005ff007819 */ /* 0x000fca0000011600 */
[----:B------:R-:W-:Y:S01]  /*fb80*/  VIADD R2, R0, 0x10 ;  /* 0x0000001000027836 */ /* 0x000fe20000000000 */
[----:B------:R-:W-:Y:S01]  /*fb90*/  SHF.L.U32 R0, R3, R0, RZ ;  /* 0x0000000003007219 */ /* 0x000fe200000006ff */
[----:B-1----:R-:W-:-:S03]  /*fba0*/  ULEA UR6, UR5, UR4, 0x18 ;  /* 0x0000000405067291 */ /* 0x002fc6000f8ec0ff */
[----:B------:R-:W-:-:S04]  /*fbb0*/  SHF.L.U32 R3, R7, R2, RZ ;  /* 0x0000000207037219 */ /* 0x000fc800000006ff */
[----:B------:R-:W-:Y:S02]  /*fbc0*/  LOP3.LUT R0, R3, R0, RZ, 0xfc, !PT ;  /* 0x0000000003007212 */ /* 0x000fe400078efcff */
[----:B------:R-:W0:Y:S02]  /*fbd0*/  LDS R5, [UR6] ;  /* 0x00000006ff057984 */ /* 0x000e240008000800 */
[C---:B------:R-:W-:Y:S02]  /*fbe0*/  LOP3.LUT R2, R0.reuse, 0xffff, RZ, 0xc0, !PT ;  /* 0x0000ffff00027812 */ /* 0x040fe400078ec0ff */
[----:B0-----:R-:W-:-:S04]  /*fbf0*/  LOP3.LUT R3, R0, 0xffff, R5, 0x80, !PT ;  /* 0x0000ffff00037812 */ /* 0x001fc800078e8005 */
[----:B------:R-:W-:-:S13]  /*fc00*/  ISETP.NE.AND P0, PT, R3, R2, PT ;  /* 0x000000020300720c */ /* 0x000fda0003f05270 */
[----:B------:R-:W-:Y:S05]  /*fc10*/  @P0 BRA `(.L_x_20) ;  /* 0x0000000000500947 */ /* 0x000fea0003800000 */
[----:B------:R-:W-:Y:S02]  /*fc20*/  SHF.R.U32.HI R5, RZ, 0x10, R5 ;  /* 0x00000010ff057819 */ /* 0x000fe40000011605 */
[----:B------:R-:W-:-:S04]  /*fc30*/  SHF.R.U32.HI R2, RZ, 0x10, R0 ;  /* 0x00000010ff027819 */ /* 0x000fc80000011600 */
[----:B------:R-:W-:-:S04]  /*fc40*/  LOP3.LUT R5, R5, R2, RZ, 0xc0, !PT ;  /* 0x0000000205057212 */ /* 0x000fc800078ec0ff */
[----:B------:R-:W-:-:S13]  /*fc50*/  ISETP.NE.AND P0, PT, R5, R2, PT ;  /* 0x000000020500720c */ /* 0x000fda0003f05270 */
[----:B------:R-:W-:Y:S05]  /*fc60*/  @P0 BRA `(.L_x_21) ;  /* 0x0000000000300947 */ /* 0x000fea0003800000 */
[----:B------:R-:W-:Y:S01]  /*fc70*/  R2UR UR4, R0 ;  /* 0x00000000000472ca */ /* 0x000fe200000e0000 */
[----:B------:R-:W-:Y:S01]  /*fc80*/  VOTEU.ANY UR5, UPT, PT ;  /* 0x0000000000057886 */ /* 0x000fe200038e0100 */
[----:B------:R-:W0:Y:S01]  /*fc90*/  S2R R0, SR_LANEID ;  /* 0x0000000000007919 */ /* 0x000e220000000000 */
[----:B------:R-:W-:-:S10]  /*fca0*/  UFLO.U32 UR5, UR5 ;  /* 0x00000005000572bd */ /* 0x000fd400080e0000 */
[----:B------:R-:W-:-:S06]  /*fcb0*/  ULOP3.LUT UR4, URZ, UR4, URZ, 0x33, !UPT ;  /* 0x00000004ff047292 */ /* 0x000fcc000f8e33ff */
[----:B------:R-:W-:-:S04]  /*fcc0*/  IMAD.U32 R2, RZ, RZ, UR4 ;  /* 0x00000004ff027e24 */ /* 0x000fc8000f8e00ff */
[----:B------:R-:W1:Y:S02]  /*fcd0*/  REDUX UR7, R2 ;  /* 0x00000000020773c4 */ /* 0x000e640000000000 */
[----:B------:R2:W-:Y:S01]  /*fce0*/  UTCATOMSWS.AND URZ, UR4 ;  /* 0x0000000400ff79e3 */ /* 0x0005e20008000000 */
[----:B0-----:R-:W-:Y:S01]  /*fcf0*/  ISETP.EQ.U32.AND P0, PT, R0, UR5, PT ;  /* 0x0000000500007c0c */ /* 0x001fe2000bf02070 */
[----:B-1----:R-:W-:-:S12]  /*fd00*/  IMAD.U32 R0, RZ, RZ, UR7 ;  /* 0x00000007ff007e24 */ /* 0x002fd8000f8e00ff */
[----:B------:R2:W-:Y:S01]  /*fd10*/  @P0 ATOMS.AND RZ, [UR6], R0 ;  /* 0x00000000ffff098c */ /* 0x0005e2000a800006 */
[----:B------:R-:W-:Y:S05]  /*fd20*/  BRA `(.L_x_19) ;  /* 0x0000000000147947 */ /* 0x000fea0003800000 */
.L_x_21:
[----:B------:R-:W-:-:S07]  /*fd30*/  MOV R2, 0xfd50 ;  /* 0x0000fd5000027802 */ /* 0x000fce0000000f00 */
[----:B------:R-:W-:Y:S05]  /*fd40*/  CALL.REL.NOINC `($__internal_0_$__cuda_sm10x_tcgen05_guardrail_trap_col_being_dealloced_not_returned_by_alloc) ;  /* 0x0000000000447944 */ /* 0x000fea0003c00000 */
[----:B------:R-:W-:Y:S05]  /*fd50*/  BRA `(.L_x_19) ;  /* 0x0000000000087947 */ /* 0x000fea0003800000 */
.L_x_20:
[----:B------:R-:W-:-:S07]  /*fd60*/  MOV R2, 0xfd80 ;  /* 0x0000fd8000027802 */ /* 0x000fce0000000f00 */
[----:B------:R-:W-:Y:S05]  /*fd70*/  CALL.REL.NOINC `($__internal_2_$__cuda_sm10x_tcgen05_guardrail_trap_unallocated_columns_being_dealloced) ;  /* 0x0000000000507944 */ /* 0x000fea0003c00000 */
.L_x_19:
[----:B------:R-:W-:Y:S01]  /*fd80*/  NOP ;  /* 0x0000000000007918 */ /* 0x000fe20000000000 */
[----:B--2---:R-:W-:Y:S05]  /*fd90*/  EXIT ;  /* 0x000000000000794d */ /* 0x004fea0003800000 */
.L_x_8:
[----:B------:R-:W1:Y:S02]  /*fda0*/  SYNCS.PHASECHK.TRANS64.TRYWAIT P4, [UR14+0xc000], RZ ;  /* 0x00c000ffff0075a7 */ /* 0x000e64000808110e */
[----:B-1----:R-:W-:Y:S05]  /*fdb0*/  @!P4 BRA `(.L_x_8) ;  /* 0xfffffffc00f8c947 */ /* 0x002fea000383ffff */
[----:B------:R-:W-:Y:S05]  /*fdc0*/  BRA `(.L_x_7) ;  /* 0xffffff3c00087947 */ /* 0x000fea000383ffff */
.L_x_13:
[----:B------:R-:W1:Y:S02]  /*fdd0*/  SYNCS.PHASECHK.TRANS64.TRYWAIT P2, [UR14+0x14010], RZ ;  /* 0x014010ffff0075a7 */ /* 0x000e64000804110e */
[----:B-1----:R-:W-:Y:S05]  /*fde0*/  @!P2 BRA `(.L_x_13) ;  /* 0xfffffffc00f8a947 */ /* 0x002fea000383ffff */
[----:B------:R-:W-:Y:S05]  /*fdf0*/  BRA `(.L_x_22) ;  /* 0xffffff9800887947 */ /* 0x000fea000383ffff */
.L_x_14:
[----:B------:R-:W1:Y:S02]  /*fe00*/  SYNCS.PHASECHK.TRANS64.TRYWAIT P2, [UR17], R174 ;  /* 0x000000aeff0075a7 */ /* 0x000e640008041111 */
[----:B-1----:R-:W-:Y:S05]  /*fe10*/  @!P2 BRA `(.L_x_14) ;  /* 0xfffffffc00f8a947 */ /* 0x002fea000383ffff */
[----:B------:R-:W-:Y:S05]  /*fe20*/  BRA `(.L_x_23) ;  /* 0xffffffb0004c7947 */ /* 0x000fea000383ffff */
.L_x_18:
[----:B------:R-:W0:Y:S02]  /*fe30*/  SYNCS.PHASECHK.TRANS64.TRYWAIT P2, [UR17], R2 ;  /* 0x00000002ff0075a7 */ /* 0x000e240008041111 */
[----:B0-----:R-:W-:Y:S05]  /*fe40*/  @!P2 BRA `(.L_x_18) ;  /* 0xfffffffc00f8a947 */ /* 0x001fea000383ffff */
[----:B------:R-:W-:Y:S05]  /*fe50*/  BRA `(.L_x_17) ;  /* 0xffffffc800e87947 */ /* 0x000fea000383ffff */
        .weak           $__internal_0_$__cuda_sm10x_tcgen05_guardrail_trap_col_being_dealloced_not_returned_by_alloc
        .type           $__internal_0_$__cuda_sm10x_tcgen05_guardrail_trap_col_being_dealloced_not_returned_by_alloc,@function
        .size           $__internal_0_$__cuda_sm10x_tcgen05_guardrail_trap_col_being_dealloced_not_returned_by_alloc,($__internal_1_$__cuda_sm10x_tcgen05_guardrail_trap_phase_invalid_during_alloc - $__internal_0_$__cuda_sm10x_tcgen05_guardrail_trap_col_being_dealloced_not_returned_by_alloc)
$__internal_0_$__cuda_sm10x_tcgen05_guardrail_trap_col_being_dealloced_not_returned_by_alloc:
[----:B------:R-:W-:Y:S05]  /*fe60*/  BPT.TRAP 0x1 ;  /* 0x000000040000795c */ /* 0x000fea0000300000 */
[----:B------:R-:W-:-:S04]  /*fe70*/  IMAD.MOV.U32 R3, RZ, RZ, 0x0 ;  /* 0x00000000ff037424 */ /* 0x000fc800078e00ff */
[----:B------:R-:W-:Y:S05]  /*fe80*/  RET.REL.NODEC R2 `(attn_fwd) ;  /* 0xffffff00025c7950 */ /* 0x000fea0003c3ffff */
        .weak           $__internal_1_$__cuda_sm10x_tcgen05_guardrail_trap_phase_invalid_during_alloc
        .type           $__internal_1_$__cuda_sm10x_tcgen05_guardrail_trap_phase_invalid_during_alloc,@function
        .size           $__internal_1_$__cuda_sm10x_tcgen05_guardrail_trap_phase_invalid_during_alloc,($__internal_2_$__cuda_sm10x_tcgen05_guardrail_trap_unallocated_columns_being_dealloced - $__internal_1_$__cuda_sm10x_tcgen05_guardrail_trap_phase_invalid_during_alloc)
$__internal_1_$__cuda_sm10x_tcgen05_guardrail_trap_phase_invalid_during_alloc:
[----:B------:R-:W-:Y:S05]  /*fe90*/  BPT.TRAP 0x1 ;  /* 0x000000040000795c */ /* 0x000fea0000300000 */
[----:B------:R-:W-:-:S04]  /*fea0*/  IMAD.MOV.U32 R3, RZ, RZ, 0x0 ;  /* 0x00000000ff037424 */ /* 0x000fc800078e00ff */
[----:B------:R-:W-:Y:S05]  /*feb0*/  RET.REL.NODEC R2 `(attn_fwd) ;  /* 0xffffff0002507950 */ /* 0x000fea0003c3ffff */
        .weak           $__internal_2_$__cuda_sm10x_tcgen05_guardrail_trap_unallocated_columns_being_dealloced
        .type           $__internal_2_$__cuda_sm10x_tcgen05_guardrail_trap_unallocated_columns_being_dealloced,@function
        .size           $__internal_2_$__cuda_sm10x_tcgen05_guardrail_trap_unallocated_columns_being_dealloced,(.L_x_27 - $__internal_2_$__cuda_sm10x_tcgen05_guardrail_trap_unallocated_columns_being_dealloced)
$__internal_2_$__cuda_sm10x_tcgen05_guardrail_trap_unallocated_columns_being_dealloced:
[----:B------:R-:W-:Y:S05]  /*fec0*/  BPT.TRAP 0x1 ;  /* 0x000000040000795c */ /* 0x000fea0000300000 */
[----:B------:R-:W-:-:S04]  /*fed0*/  IMAD.MOV.U32 R3, RZ, RZ, 0x0 ;  /* 0x00000000ff037424 */ /* 0x000fc800078e00ff */
[----:B------:R-:W-:Y:S05]  /*fee0*/  RET.REL.NODEC R2 `(attn_fwd) ;  /* 0xffffff0002447950 */ /* 0x000fea0003c3ffff */
.L_x_24:
[----:B------:R-:W-:-:S00]  /*fef0*/  BRA `(.L_x_24) ;  /* 0xfffffffc00fc7947 */ /* 0x000fc0000383ffff */
[----:B------:R-:W-:-:S00]  /*ff00*/  NOP ;  /* 0x0000000000007918 */ /* 0x000fc00000000000 */
[----:B------:R-:W-:-:S00]  /*ff10*/  NOP ;  /* 0x0000000000007918 */ /* 0x000fc00000000000 */
[----:B------:R-:W-:-:S00]  /*ff20*/  NOP ;  /* 0x0000000000007918 */ /* 0x000fc00000000000 */
[----:B------:R-:W-:-:S00]  /*ff30*/  NOP ;  /* 0x0000000000007918 */ /* 0x000fc00000000000 */
[----:B------:R-:W-:-:S00]  /*ff40*/  NOP ;  /* 0x0000000000007918 */ /* 0x000fc00000000000 */
[----:B------:R-:W-:-:S00]  /*ff50*/  NOP ;  /* 0x0000000000007918 */ /* 0x000fc00000000000 */
[----:B------:R-:W-:-:S00]  /*ff60*/  NOP ;  /* 0x0000000000007918 */ /* 0x000fc00000000000 */
[----:B------:R-:W-:-:S00]  /*ff70*/  NOP ;  /* 0x0000000000007918 */ /* 0x000fc00000000000 */
.L_x_27:


//--------------------- .nv.global.init           --------------------------
	.section	.nv.global.init,"aw",@progbits
.nv.global.init:
	.type		_$_str,@object
	.size		_$_str,(.L_3 - _$_str)
_$_str:
        /*0000*/ 	.byte	0x5f, 0x5f, 0x43, 0x55, 0x44, 0x41, 0x5f, 0x46, 0x54, 0x5a, 0x00
.L_3:


//--------------------- .nv.shared.attn_fwd       --------------------------
	.section	.nv.shared.attn_fwd,"aw",@nobits
	.sectionflags	@""
	.align	16
	.zero		1024


//--------------------- .nv.shared.reserved.0     --------------------------
	.section	.nv.shared.reserved.0,"aw",@nobits
	.align	8
	.weak		__nv_reservedSMEM_offset_0_alias
	.size		__nv_reservedSMEM_offset_0_alias, 0, 64
	.other		__nv_reservedSMEM_offset_0_alias,@"STO_CUDA_RESERVED_SHARED STV_DEFAULT"
__nv_reservedSMEM_offset_0_alias:
	.zero		0
.nv.shared.reserved.0:
	.zero		64
	.weak		__nv_reservedSMEM_allocation_phase
	.type		__nv_reservedSMEM_allocation_phase,@object
	.size		__nv_reservedSMEM_allocation_phase,(.L_0 - __nv_reservedSMEM_allocation_phase)
__nv_reservedSMEM_allocation_phase:
	.zero		1
.L_0:
	.zero		7
	.weak		__nv_reservedSMEM_devtool_atexit_pc
	.type		__nv_reservedSMEM_devtool_atexit_pc,@object
	.size		__nv_reservedSMEM_devtool_atexit_pc,(__nv_reservedSMEM_allocation_mask - __nv_reservedSMEM_devtool_atexit_pc)
__nv_reservedSMEM_devtool_atexit_pc:
	.zero		8
	.weak		__nv_reservedSMEM_allocation_mask
	.type		__nv_reservedSMEM_allocation_mask,@object
	.size		__nv_reservedSMEM_allocation_mask,(.L_2 - __nv_reservedSMEM_allocation_mask)
__nv_reservedSMEM_allocation_mask:
	.zero		4
.L_2:


//--------------------- .nv.constant0.attn_fwd    --------------------------
	.section	.nv.constant0.attn_fwd,"a",@progbits
	.sectionflags	@""
	.align	4
.nv.constant0.attn_fwd:
	.zero		1032


//--------------------- SYMBOLS --------------------------

	.type		.nv.reservedSmem.offset0,@object
	.size		.nv.reservedSmem.offset0,0x4
	.type		.nv.reservedSmem.cap,@object
	.size		.nv.reservedSmem.cap,0x4
